//
// Generated by NVIDIA NVVM Compiler
//
// Compiler Build ID: CL-36424714
// Cuda compilation tools, release 13.0, V13.0.88
// Based on NVVM 20.0.0
//

.version 9.0
.target sm_100
.address_size 64

	// .globl	_Z18dev_householder_qrPfiii
.extern .func  (.param .b64 func_retval0) malloc
(
	.param .b64 malloc_param_0
)
;
.extern .func free
(
	.param .b64 free_param_0
)
;

.visible .entry _Z18dev_householder_qrPfiii(
	.param .u64 .ptr .align 1 _Z18dev_householder_qrPfiii_param_0,
	.param .u32 _Z18dev_householder_qrPfiii_param_1,
	.param .u32 _Z18dev_householder_qrPfiii_param_2,
	.param .u32 _Z18dev_householder_qrPfiii_param_3
)
{
	.reg .pred 	%p<84>;
	.reg .b16 	%rs<33>;
	.reg .b32 	%r<240>;
	.reg .b32 	%f<456>;
	.reg .b64 	%rd<198>;

	ld.param.u64 	%rd20, [_Z18dev_householder_qrPfiii_param_0];
	ld.param.u32 	%r109, [_Z18dev_householder_qrPfiii_param_1];
	ld.param.u32 	%r110, [_Z18dev_householder_qrPfiii_param_2];
	ld.param.u32 	%r111, [_Z18dev_householder_qrPfiii_param_3];
	cvta.to.global.u64 	%rd1, %rd20;
	setp.ge.s32 	%p1, %r111, %r110;
	@%p1 bra 	$L__BB0_112;
	not.b32 	%r113, %r111;
	add.s32 	%r1, %r109, %r113;
	mov.b32 	%r199, 0;
	mov.b16 	%rs30, 0;
	cvt.u16.u32 	%rs12, %r111;
	cvt.u16.u32 	%rs17, %r109;
	add.s32 	%r117, %r110, -1;
	mul.wide.s32 	%rd8, %r110, 4;
	mov.u16 	%rs31, %rs30;
	mov.u16 	%rs32, %rs30;
	mov.u32 	%r200, %r111;
$L__BB0_2:
	mov.u32 	%r3, %r200;
	setp.eq.s32 	%p2, %r109, %r110;
	add.s16 	%rs13, %rs30, %rs12;
	add.s32 	%r8, %r111, %r199;
	add.s32 	%r200, %r8, 1;
	max.s32 	%r5, %r110, %r200;
	cvt.u16.u32 	%rs14, %r5;
	sub.s16 	%rs4, %rs14, %rs13;
	add.s16 	%rs15, %rs31, %rs12;
	sub.s16 	%rs16, %rs14, %rs15;
	cvt.u32.u16 	%r114, %rs16;
	and.b32  	%r6, %r114, 7;
	add.s32 	%r7, %r6, -1;
	sub.s32 	%r9, %r5, %r8;
	sub.s16 	%rs18, %rs17, %rs15;
	cvt.u32.u16 	%r115, %rs18;
	and.b32  	%r10, %r115, 7;
	add.s32 	%r11, %r10, -1;
	sub.s32 	%r12, %r109, %r8;
	sub.s32 	%r13, %r1, %r199;
	add.s16 	%rs19, %rs32, %rs12;
	sub.s16 	%rs20, %rs17, %rs19;
	cvt.u32.u16 	%r116, %rs20;
	and.b32  	%r14, %r116, 15;
	add.s32 	%r15, %r14, -1;
	setp.eq.s32 	%p3, %r3, %r117;
	and.pred  	%p4, %p2, %p3;
	@%p4 bra 	$L__BB0_112;
	sub.s32 	%r16, %r109, %r3;
	mul.wide.s32 	%rd21, %r16, 4;
	{ // callseq 0, 0
	.param .b64 param0;
	st.param.b64 	[param0], %rd21;
	.param .b64 retval0;
	call.uni (retval0), 
	malloc, 
	(
	param0
	);
	ld.param.b64 	%rd22, [retval0];
	} // callseq 0
	setp.lt.s32 	%p5, %r16, 1;
	@%p5 bra 	$L__BB0_17;
	sub.s32 	%r119, %r111, %r109;
	add.s32 	%r120, %r119, %r199;
	setp.gt.u32 	%p6, %r120, -16;
	mov.b32 	%r204, 0;
	@%p6 bra 	$L__BB0_7;
	and.b32  	%r204, %r12, -16;
	neg.s32 	%r202, %r204;
	mad.lo.s32 	%r201, %r3, %r110, %r3;
	add.s64 	%rd197, %rd22, 32;
$L__BB0_6:
	.pragma "nounroll";
	mul.wide.s32 	%rd23, %r201, 4;
	add.s64 	%rd24, %rd1, %rd23;
	ld.global.f32 	%f44, [%rd24];
	st.f32 	[%rd197+-32], %f44;
	mul.wide.s32 	%rd25, %r110, 4;
	add.s64 	%rd26, %rd24, %rd25;
	ld.global.f32 	%f45, [%rd26];
	st.f32 	[%rd197+-28], %f45;
	add.s64 	%rd27, %rd26, %rd25;
	ld.global.f32 	%f46, [%rd27];
	st.f32 	[%rd197+-24], %f46;
	add.s64 	%rd28, %rd27, %rd25;
	ld.global.f32 	%f47, [%rd28];
	st.f32 	[%rd197+-20], %f47;
	add.s64 	%rd29, %rd28, %rd25;
	ld.global.f32 	%f48, [%rd29];
	st.f32 	[%rd197+-16], %f48;
	add.s64 	%rd30, %rd29, %rd25;
	ld.global.f32 	%f49, [%rd30];
	st.f32 	[%rd197+-12], %f49;
	add.s64 	%rd31, %rd30, %rd25;
	ld.global.f32 	%f50, [%rd31];
	st.f32 	[%rd197+-8], %f50;
	add.s64 	%rd32, %rd31, %rd25;
	ld.global.f32 	%f51, [%rd32];
	st.f32 	[%rd197+-4], %f51;
	add.s64 	%rd33, %rd32, %rd25;
	ld.global.f32 	%f52, [%rd33];
	st.f32 	[%rd197], %f52;
	add.s64 	%rd34, %rd33, %rd25;
	ld.global.f32 	%f53, [%rd34];
	st.f32 	[%rd197+4], %f53;
	add.s64 	%rd35, %rd34, %rd25;
	ld.global.f32 	%f54, [%rd35];
	st.f32 	[%rd197+8], %f54;
	add.s64 	%rd36, %rd35, %rd25;
	ld.global.f32 	%f55, [%rd36];
	st.f32 	[%rd197+12], %f55;
	add.s64 	%rd37, %rd36, %rd25;
	ld.global.f32 	%f56, [%rd37];
	st.f32 	[%rd197+16], %f56;
	add.s64 	%rd38, %rd37, %rd25;
	ld.global.f32 	%f57, [%rd38];
	st.f32 	[%rd197+20], %f57;
	add.s64 	%rd39, %rd38, %rd25;
	ld.global.f32 	%f58, [%rd39];
	st.f32 	[%rd197+24], %f58;
	add.s64 	%rd40, %rd39, %rd25;
	ld.global.f32 	%f59, [%rd40];
	st.f32 	[%rd197+28], %f59;
	add.s32 	%r202, %r202, 16;
	shl.b32 	%r122, %r110, 4;
	add.s32 	%r201, %r201, %r122;
	add.s64 	%rd197, %rd197, 64;
	setp.ne.s32 	%p7, %r202, 0;
	@%p7 bra 	$L__BB0_6;
$L__BB0_7:
	and.b32  	%r123, %r12, 15;
	setp.eq.s32 	%p8, %r123, 0;
	@%p8 bra 	$L__BB0_17;
	setp.lt.u32 	%p9, %r15, 7;
	@%p9 bra 	$L__BB0_10;
	add.s32 	%r124, %r204, %r3;
	mad.lo.s32 	%r125, %r124, %r110, %r3;
	mul.wide.s32 	%rd41, %r125, 4;
	add.s64 	%rd42, %rd1, %rd41;
	ld.global.f32 	%f60, [%rd42];
	mul.wide.u32 	%rd43, %r204, 4;
	add.s64 	%rd44, %rd22, %rd43;
	st.f32 	[%rd44], %f60;
	mul.wide.s32 	%rd45, %r110, 4;
	add.s64 	%rd46, %rd42, %rd45;
	ld.global.f32 	%f61, [%rd46];
	st.f32 	[%rd44+4], %f61;
	add.s64 	%rd47, %rd46, %rd45;
	ld.global.f32 	%f62, [%rd47];
	st.f32 	[%rd44+8], %f62;
	add.s64 	%rd48, %rd47, %rd45;
	ld.global.f32 	%f63, [%rd48];
	st.f32 	[%rd44+12], %f63;
	add.s64 	%rd49, %rd48, %rd45;
	ld.global.f32 	%f64, [%rd49];
	st.f32 	[%rd44+16], %f64;
	add.s64 	%rd50, %rd49, %rd45;
	ld.global.f32 	%f65, [%rd50];
	st.f32 	[%rd44+20], %f65;
	add.s64 	%rd51, %rd50, %rd45;
	ld.global.f32 	%f66, [%rd51];
	st.f32 	[%rd44+24], %f66;
	add.s64 	%rd52, %rd51, %rd45;
	ld.global.f32 	%f67, [%rd52];
	st.f32 	[%rd44+28], %f67;
	add.s32 	%r204, %r204, 8;
$L__BB0_10:
	and.b32  	%r126, %r14, 7;
	setp.eq.s32 	%p10, %r126, 0;
	@%p10 bra 	$L__BB0_17;
	and.b32  	%r27, %r10, 3;
	setp.lt.u32 	%p11, %r11, 3;
	@%p11 bra 	$L__BB0_13;
	add.s32 	%r127, %r204, %r3;
	mad.lo.s32 	%r128, %r127, %r110, %r3;
	mul.wide.s32 	%rd53, %r128, 4;
	add.s64 	%rd54, %rd1, %rd53;
	ld.global.f32 	%f68, [%rd54];
	mul.wide.u32 	%rd55, %r204, 4;
	add.s64 	%rd56, %rd22, %rd55;
	st.f32 	[%rd56], %f68;
	mul.wide.s32 	%rd57, %r110, 4;
	add.s64 	%rd58, %rd54, %rd57;
	ld.global.f32 	%f69, [%rd58];
	st.f32 	[%rd56+4], %f69;
	add.s64 	%rd59, %rd58, %rd57;
	ld.global.f32 	%f70, [%rd59];
	st.f32 	[%rd56+8], %f70;
	add.s64 	%rd60, %rd59, %rd57;
	ld.global.f32 	%f71, [%rd60];
	st.f32 	[%rd56+12], %f71;
	add.s32 	%r204, %r204, 4;
$L__BB0_13:
	setp.eq.s32 	%p12, %r27, 0;
	@%p12 bra 	$L__BB0_17;
	add.s32 	%r129, %r204, %r3;
	mad.lo.s32 	%r130, %r129, %r110, %r3;
	mul.wide.s32 	%rd61, %r130, 4;
	add.s64 	%rd6, %rd1, %rd61;
	ld.global.f32 	%f72, [%rd6];
	mul.wide.u32 	%rd62, %r204, 4;
	add.s64 	%rd7, %rd22, %rd62;
	st.f32 	[%rd7], %f72;
	setp.eq.s32 	%p13, %r27, 1;
	@%p13 bra 	$L__BB0_17;
	add.s64 	%rd9, %rd6, %rd8;
	ld.global.f32 	%f73, [%rd9];
	st.f32 	[%rd7+4], %f73;
	setp.eq.s32 	%p14, %r27, 2;
	@%p14 bra 	$L__BB0_17;
	add.s64 	%rd63, %rd9, %rd8;
	ld.global.f32 	%f74, [%rd63];
	st.f32 	[%rd7+8], %f74;
$L__BB0_17:
	setp.lt.s32 	%p15, %r16, 1;
	ld.f32 	%f1, [%rd22];
	setp.ltu.f32 	%p16, %f1, 0f00000000;
	setp.lt.f32 	%p17, %f1, 0f00000000;
	selp.f32 	%f75, 0fBF800000, 0f00000000, %p17;
	selp.f32 	%f2, %f75, 0f3F800000, %p16;
	@%p15 bra 	$L__BB0_44;
	setp.lt.u32 	%p18, %r13, 15;
	mov.b32 	%r208, 0;
	mov.f32 	%f439, 0f00000000;
	@%p18 bra 	$L__BB0_21;
	mov.b32 	%r206, 0;
	mov.f32 	%f439, 0f00000000;
$L__BB0_20:
	.pragma "nounroll";
	mul.wide.u32 	%rd64, %r206, 4;
	add.s64 	%rd65, %rd22, %rd64;
	ld.f32 	%f82, [%rd65];
	fma.rn.f32 	%f83, %f82, %f82, %f439;
	ld.f32 	%f84, [%rd65+4];
	fma.rn.f32 	%f85, %f84, %f84, %f83;
	ld.f32 	%f86, [%rd65+8];
	fma.rn.f32 	%f87, %f86, %f86, %f85;
	ld.f32 	%f88, [%rd65+12];
	fma.rn.f32 	%f89, %f88, %f88, %f87;
	ld.f32 	%f90, [%rd65+16];
	fma.rn.f32 	%f91, %f90, %f90, %f89;
	ld.f32 	%f92, [%rd65+20];
	fma.rn.f32 	%f93, %f92, %f92, %f91;
	ld.f32 	%f94, [%rd65+24];
	fma.rn.f32 	%f95, %f94, %f94, %f93;
	ld.f32 	%f96, [%rd65+28];
	fma.rn.f32 	%f97, %f96, %f96, %f95;
	ld.f32 	%f98, [%rd65+32];
	fma.rn.f32 	%f99, %f98, %f98, %f97;
	ld.f32 	%f100, [%rd65+36];
	fma.rn.f32 	%f101, %f100, %f100, %f99;
	ld.f32 	%f102, [%rd65+40];
	fma.rn.f32 	%f103, %f102, %f102, %f101;
	ld.f32 	%f104, [%rd65+44];
	fma.rn.f32 	%f105, %f104, %f104, %f103;
	ld.f32 	%f106, [%rd65+48];
	fma.rn.f32 	%f107, %f106, %f106, %f105;
	ld.f32 	%f108, [%rd65+52];
	fma.rn.f32 	%f109, %f108, %f108, %f107;
	ld.f32 	%f110, [%rd65+56];
	fma.rn.f32 	%f111, %f110, %f110, %f109;
	ld.f32 	%f112, [%rd65+60];
	fma.rn.f32 	%f439, %f112, %f112, %f111;
	add.s32 	%r206, %r206, 16;
	and.b32  	%r208, %r12, -16;
	setp.ne.s32 	%p19, %r206, %r208;
	@%p19 bra 	$L__BB0_20;
$L__BB0_21:
	and.b32  	%r133, %r12, 15;
	setp.eq.s32 	%p20, %r133, 0;
	@%p20 bra 	$L__BB0_31;
	setp.lt.u32 	%p21, %r15, 7;
	@%p21 bra 	$L__BB0_24;
	mul.wide.u32 	%rd66, %r208, 4;
	add.s64 	%rd67, %rd22, %rd66;
	ld.f32 	%f114, [%rd67];
	fma.rn.f32 	%f115, %f114, %f114, %f439;
	ld.f32 	%f116, [%rd67+4];
	fma.rn.f32 	%f117, %f116, %f116, %f115;
	ld.f32 	%f118, [%rd67+8];
	fma.rn.f32 	%f119, %f118, %f118, %f117;
	ld.f32 	%f120, [%rd67+12];
	fma.rn.f32 	%f121, %f120, %f120, %f119;
	ld.f32 	%f122, [%rd67+16];
	fma.rn.f32 	%f123, %f122, %f122, %f121;
	ld.f32 	%f124, [%rd67+20];
	fma.rn.f32 	%f125, %f124, %f124, %f123;
	ld.f32 	%f126, [%rd67+24];
	fma.rn.f32 	%f127, %f126, %f126, %f125;
	ld.f32 	%f128, [%rd67+28];
	fma.rn.f32 	%f439, %f128, %f128, %f127;
	add.s32 	%r208, %r208, 8;
$L__BB0_24:
	and.b32  	%r134, %r14, 7;
	setp.eq.s32 	%p22, %r134, 0;
	@%p22 bra 	$L__BB0_31;
	and.b32  	%r36, %r10, 3;
	setp.lt.u32 	%p23, %r11, 3;
	@%p23 bra 	$L__BB0_27;
	mul.wide.u32 	%rd68, %r208, 4;
	add.s64 	%rd69, %rd22, %rd68;
	ld.f32 	%f130, [%rd69];
	fma.rn.f32 	%f131, %f130, %f130, %f439;
	ld.f32 	%f132, [%rd69+4];
	fma.rn.f32 	%f133, %f132, %f132, %f131;
	ld.f32 	%f134, [%rd69+8];
	fma.rn.f32 	%f135, %f134, %f134, %f133;
	ld.f32 	%f136, [%rd69+12];
	fma.rn.f32 	%f439, %f136, %f136, %f135;
	add.s32 	%r208, %r208, 4;
$L__BB0_27:
	setp.eq.s32 	%p24, %r36, 0;
	@%p24 bra 	$L__BB0_31;
	mul.wide.u32 	%rd70, %r208, 4;
	add.s64 	%rd10, %rd22, %rd70;
	ld.f32 	%f137, [%rd10];
	fma.rn.f32 	%f439, %f137, %f137, %f439;
	setp.eq.s32 	%p25, %r36, 1;
	@%p25 bra 	$L__BB0_31;
	ld.f32 	%f138, [%rd10+4];
	fma.rn.f32 	%f439, %f138, %f138, %f439;
	setp.eq.s32 	%p26, %r36, 2;
	@%p26 bra 	$L__BB0_31;
	ld.f32 	%f139, [%rd10+8];
	fma.rn.f32 	%f439, %f139, %f139, %f439;
$L__BB0_31:
	setp.lt.u32 	%p27, %r13, 15;
	sqrt.rn.f32 	%f142, %f439;
	fma.rn.f32 	%f143, %f2, %f142, %f1;
	st.f32 	[%rd22], %f143;
	mov.b32 	%r212, 0;
	mov.f32 	%f447, 0f00000000;
	@%p27 bra 	$L__BB0_34;
	and.b32  	%r212, %r12, -16;
	mov.b32 	%r210, 0;
	mov.f32 	%f447, 0f00000000;
$L__BB0_33:
	.pragma "nounroll";
	mul.wide.u32 	%rd71, %r210, 4;
	add.s64 	%rd72, %rd22, %rd71;
	ld.f32 	%f145, [%rd72];
	fma.rn.f32 	%f146, %f145, %f145, %f447;
	ld.f32 	%f147, [%rd72+4];
	fma.rn.f32 	%f148, %f147, %f147, %f146;
	ld.f32 	%f149, [%rd72+8];
	fma.rn.f32 	%f150, %f149, %f149, %f148;
	ld.f32 	%f151, [%rd72+12];
	fma.rn.f32 	%f152, %f151, %f151, %f150;
	ld.f32 	%f153, [%rd72+16];
	fma.rn.f32 	%f154, %f153, %f153, %f152;
	ld.f32 	%f155, [%rd72+20];
	fma.rn.f32 	%f156, %f155, %f155, %f154;
	ld.f32 	%f157, [%rd72+24];
	fma.rn.f32 	%f158, %f157, %f157, %f156;
	ld.f32 	%f159, [%rd72+28];
	fma.rn.f32 	%f160, %f159, %f159, %f158;
	ld.f32 	%f161, [%rd72+32];
	fma.rn.f32 	%f162, %f161, %f161, %f160;
	ld.f32 	%f163, [%rd72+36];
	fma.rn.f32 	%f164, %f163, %f163, %f162;
	ld.f32 	%f165, [%rd72+40];
	fma.rn.f32 	%f166, %f165, %f165, %f164;
	ld.f32 	%f167, [%rd72+44];
	fma.rn.f32 	%f168, %f167, %f167, %f166;
	ld.f32 	%f169, [%rd72+48];
	fma.rn.f32 	%f170, %f169, %f169, %f168;
	ld.f32 	%f171, [%rd72+52];
	fma.rn.f32 	%f172, %f171, %f171, %f170;
	ld.f32 	%f173, [%rd72+56];
	fma.rn.f32 	%f174, %f173, %f173, %f172;
	ld.f32 	%f175, [%rd72+60];
	fma.rn.f32 	%f447, %f175, %f175, %f174;
	add.s32 	%r210, %r210, 16;
	setp.ne.s32 	%p28, %r210, %r212;
	@%p28 bra 	$L__BB0_33;
$L__BB0_34:
	setp.eq.s32 	%p29, %r133, 0;
	@%p29 bra 	$L__BB0_45;
	setp.lt.u32 	%p30, %r15, 7;
	@%p30 bra 	$L__BB0_37;
	mul.wide.u32 	%rd73, %r212, 4;
	add.s64 	%rd74, %rd22, %rd73;
	ld.f32 	%f177, [%rd74];
	fma.rn.f32 	%f178, %f177, %f177, %f447;
	ld.f32 	%f179, [%rd74+4];
	fma.rn.f32 	%f180, %f179, %f179, %f178;
	ld.f32 	%f181, [%rd74+8];
	fma.rn.f32 	%f182, %f181, %f181, %f180;
	ld.f32 	%f183, [%rd74+12];
	fma.rn.f32 	%f184, %f183, %f183, %f182;
	ld.f32 	%f185, [%rd74+16];
	fma.rn.f32 	%f186, %f185, %f185, %f184;
	ld.f32 	%f187, [%rd74+20];
	fma.rn.f32 	%f188, %f187, %f187, %f186;
	ld.f32 	%f189, [%rd74+24];
	fma.rn.f32 	%f190, %f189, %f189, %f188;
	ld.f32 	%f191, [%rd74+28];
	fma.rn.f32 	%f447, %f191, %f191, %f190;
	add.s32 	%r212, %r212, 8;
$L__BB0_37:
	and.b32  	%r138, %r14, 7;
	setp.eq.s32 	%p31, %r138, 0;
	@%p31 bra 	$L__BB0_45;
	and.b32  	%r45, %r10, 3;
	setp.lt.u32 	%p32, %r11, 3;
	@%p32 bra 	$L__BB0_40;
	mul.wide.u32 	%rd75, %r212, 4;
	add.s64 	%rd76, %rd22, %rd75;
	ld.f32 	%f193, [%rd76];
	fma.rn.f32 	%f194, %f193, %f193, %f447;
	ld.f32 	%f195, [%rd76+4];
	fma.rn.f32 	%f196, %f195, %f195, %f194;
	ld.f32 	%f197, [%rd76+8];
	fma.rn.f32 	%f198, %f197, %f197, %f196;
	ld.f32 	%f199, [%rd76+12];
	fma.rn.f32 	%f447, %f199, %f199, %f198;
	add.s32 	%r212, %r212, 4;
$L__BB0_40:
	setp.eq.s32 	%p33, %r45, 0;
	@%p33 bra 	$L__BB0_45;
	mul.wide.u32 	%rd77, %r212, 4;
	add.s64 	%rd11, %rd22, %rd77;
	ld.f32 	%f200, [%rd11];
	fma.rn.f32 	%f447, %f200, %f200, %f447;
	setp.eq.s32 	%p34, %r45, 1;
	@%p34 bra 	$L__BB0_45;
	ld.f32 	%f201, [%rd11+4];
	fma.rn.f32 	%f447, %f201, %f201, %f447;
	setp.eq.s32 	%p35, %r45, 2;
	@%p35 bra 	$L__BB0_45;
	ld.f32 	%f202, [%rd11+8];
	fma.rn.f32 	%f447, %f202, %f202, %f447;
	bra.uni 	$L__BB0_45;
$L__BB0_44:
	mov.f32 	%f447, 0f00000000;
	copysign.f32 	%f77, %f2, %f447;
	add.f32 	%f78, %f77, %f1;
	st.f32 	[%rd22], %f78;
$L__BB0_45:
	setp.lt.s32 	%p36, %r16, 1;
	sqrt.rn.f32 	%f31, %f447;
	@%p36 bra 	$L__BB0_59;
	setp.lt.u32 	%p37, %r13, 15;
	mov.b32 	%r216, 0;
	@%p37 bra 	$L__BB0_49;
	and.b32  	%r216, %r12, -16;
	mov.b32 	%r214, 0;
$L__BB0_48:
	.pragma "nounroll";
	mul.wide.u32 	%rd78, %r214, 4;
	add.s64 	%rd79, %rd22, %rd78;
	ld.f32 	%f203, [%rd79];
	div.rn.f32 	%f204, %f203, %f31;
	st.f32 	[%rd79], %f204;
	ld.f32 	%f205, [%rd79+4];
	div.rn.f32 	%f206, %f205, %f31;
	st.f32 	[%rd79+4], %f206;
	ld.f32 	%f207, [%rd79+8];
	div.rn.f32 	%f208, %f207, %f31;
	st.f32 	[%rd79+8], %f208;
	ld.f32 	%f209, [%rd79+12];
	div.rn.f32 	%f210, %f209, %f31;
	st.f32 	[%rd79+12], %f210;
	ld.f32 	%f211, [%rd79+16];
	div.rn.f32 	%f212, %f211, %f31;
	st.f32 	[%rd79+16], %f212;
	ld.f32 	%f213, [%rd79+20];
	div.rn.f32 	%f214, %f213, %f31;
	st.f32 	[%rd79+20], %f214;
	ld.f32 	%f215, [%rd79+24];
	div.rn.f32 	%f216, %f215, %f31;
	st.f32 	[%rd79+24], %f216;
	ld.f32 	%f217, [%rd79+28];
	div.rn.f32 	%f218, %f217, %f31;
	st.f32 	[%rd79+28], %f218;
	ld.f32 	%f219, [%rd79+32];
	div.rn.f32 	%f220, %f219, %f31;
	st.f32 	[%rd79+32], %f220;
	ld.f32 	%f221, [%rd79+36];
	div.rn.f32 	%f222, %f221, %f31;
	st.f32 	[%rd79+36], %f222;
	ld.f32 	%f223, [%rd79+40];
	div.rn.f32 	%f224, %f223, %f31;
	st.f32 	[%rd79+40], %f224;
	ld.f32 	%f225, [%rd79+44];
	div.rn.f32 	%f226, %f225, %f31;
	st.f32 	[%rd79+44], %f226;
	ld.f32 	%f227, [%rd79+48];
	div.rn.f32 	%f228, %f227, %f31;
	st.f32 	[%rd79+48], %f228;
	ld.f32 	%f229, [%rd79+52];
	div.rn.f32 	%f230, %f229, %f31;
	st.f32 	[%rd79+52], %f230;
	ld.f32 	%f231, [%rd79+56];
	div.rn.f32 	%f232, %f231, %f31;
	st.f32 	[%rd79+56], %f232;
	ld.f32 	%f233, [%rd79+60];
	div.rn.f32 	%f234, %f233, %f31;
	st.f32 	[%rd79+60], %f234;
	add.s32 	%r214, %r214, 16;
	setp.ne.s32 	%p38, %r214, %r216;
	@%p38 bra 	$L__BB0_48;
$L__BB0_49:
	and.b32  	%r141, %r12, 15;
	setp.eq.s32 	%p39, %r141, 0;
	@%p39 bra 	$L__BB0_59;
	setp.lt.u32 	%p40, %r15, 7;
	@%p40 bra 	$L__BB0_52;
	mul.wide.u32 	%rd80, %r216, 4;
	add.s64 	%rd81, %rd22, %rd80;
	ld.f32 	%f235, [%rd81];
	div.rn.f32 	%f236, %f235, %f31;
	st.f32 	[%rd81], %f236;
	ld.f32 	%f237, [%rd81+4];
	div.rn.f32 	%f238, %f237, %f31;
	st.f32 	[%rd81+4], %f238;
	ld.f32 	%f239, [%rd81+8];
	div.rn.f32 	%f240, %f239, %f31;
	st.f32 	[%rd81+8], %f240;
	ld.f32 	%f241, [%rd81+12];
	div.rn.f32 	%f242, %f241, %f31;
	st.f32 	[%rd81+12], %f242;
	ld.f32 	%f243, [%rd81+16];
	div.rn.f32 	%f244, %f243, %f31;
	st.f32 	[%rd81+16], %f244;
	ld.f32 	%f245, [%rd81+20];
	div.rn.f32 	%f246, %f245, %f31;
	st.f32 	[%rd81+20], %f246;
	ld.f32 	%f247, [%rd81+24];
	div.rn.f32 	%f248, %f247, %f31;
	st.f32 	[%rd81+24], %f248;
	ld.f32 	%f249, [%rd81+28];
	div.rn.f32 	%f250, %f249, %f31;
	st.f32 	[%rd81+28], %f250;
	add.s32 	%r216, %r216, 8;
$L__BB0_52:
	and.b32  	%r142, %r14, 7;
	setp.eq.s32 	%p41, %r142, 0;
	@%p41 bra 	$L__BB0_59;
	and.b32  	%r54, %r10, 3;
	setp.lt.u32 	%p42, %r11, 3;
	@%p42 bra 	$L__BB0_55;
	mul.wide.u32 	%rd82, %r216, 4;
	add.s64 	%rd83, %rd22, %rd82;
	ld.f32 	%f251, [%rd83];
	div.rn.f32 	%f252, %f251, %f31;
	st.f32 	[%rd83], %f252;
	ld.f32 	%f253, [%rd83+4];
	div.rn.f32 	%f254, %f253, %f31;
	st.f32 	[%rd83+4], %f254;
	ld.f32 	%f255, [%rd83+8];
	div.rn.f32 	%f256, %f255, %f31;
	st.f32 	[%rd83+8], %f256;
	ld.f32 	%f257, [%rd83+12];
	div.rn.f32 	%f258, %f257, %f31;
	st.f32 	[%rd83+12], %f258;
	add.s32 	%r216, %r216, 4;
$L__BB0_55:
	setp.eq.s32 	%p43, %r54, 0;
	@%p43 bra 	$L__BB0_59;
	mul.wide.u32 	%rd84, %r216, 4;
	add.s64 	%rd12, %rd22, %rd84;
	ld.f32 	%f259, [%rd12];
	div.rn.f32 	%f260, %f259, %f31;
	st.f32 	[%rd12], %f260;
	setp.eq.s32 	%p44, %r54, 1;
	@%p44 bra 	$L__BB0_59;
	ld.f32 	%f261, [%rd12+4];
	div.rn.f32 	%f262, %f261, %f31;
	st.f32 	[%rd12+4], %f262;
	setp.eq.s32 	%p45, %r54, 2;
	@%p45 bra 	$L__BB0_59;
	ld.f32 	%f263, [%rd12+8];
	div.rn.f32 	%f264, %f263, %f31;
	st.f32 	[%rd12+8], %f264;
$L__BB0_59:
	sub.s32 	%r57, %r110, %r3;
	mul.wide.s32 	%rd85, %r57, 4;
	{ // callseq 1, 0
	.param .b64 param0;
	st.param.b64 	[param0], %rd85;
	.param .b64 retval0;
	call.uni (retval0), 
	malloc, 
	(
	param0
	);
	ld.param.b64 	%rd86, [retval0];
	} // callseq 1
	setp.le.s32 	%p46, %r109, %r3;
	@%p46 bra 	$L__BB0_73;
	and.b32  	%r58, %r12, -8;
	mov.u32 	%r218, %r3;
$L__BB0_61:
	setp.lt.u32 	%p55, %r13, 7;
	mov.f32 	%f455, 0f00000000;
	mov.u32 	%r221, %r3;
	@%p55 bra 	$L__BB0_64;
	mov.b32 	%r220, 0;
	mov.f32 	%f455, 0f00000000;
	mov.u32 	%r221, %r3;
$L__BB0_63:
	.pragma "nounroll";
	sub.s32 	%r156, %r221, %r3;
	mul.wide.s32 	%rd95, %r156, 4;
	add.s64 	%rd96, %rd22, %rd95;
	ld.f32 	%f268, [%rd96];
	mad.lo.s32 	%r157, %r221, %r110, %r218;
	mul.wide.s32 	%rd97, %r157, 4;
	add.s64 	%rd98, %rd1, %rd97;
	ld.global.f32 	%f269, [%rd98];
	fma.rn.f32 	%f270, %f268, %f269, %f455;
	ld.f32 	%f271, [%rd96+4];
	mul.wide.s32 	%rd99, %r110, 4;
	add.s64 	%rd100, %rd98, %rd99;
	ld.global.f32 	%f272, [%rd100];
	fma.rn.f32 	%f273, %f271, %f272, %f270;
	ld.f32 	%f274, [%rd96+8];
	add.s64 	%rd101, %rd100, %rd99;
	ld.global.f32 	%f275, [%rd101];
	fma.rn.f32 	%f276, %f274, %f275, %f273;
	ld.f32 	%f277, [%rd96+12];
	add.s64 	%rd102, %rd101, %rd99;
	ld.global.f32 	%f278, [%rd102];
	fma.rn.f32 	%f279, %f277, %f278, %f276;
	ld.f32 	%f280, [%rd96+16];
	add.s64 	%rd103, %rd102, %rd99;
	ld.global.f32 	%f281, [%rd103];
	fma.rn.f32 	%f282, %f280, %f281, %f279;
	ld.f32 	%f283, [%rd96+20];
	add.s64 	%rd104, %rd103, %rd99;
	ld.global.f32 	%f284, [%rd104];
	fma.rn.f32 	%f285, %f283, %f284, %f282;
	ld.f32 	%f286, [%rd96+24];
	add.s64 	%rd105, %rd104, %rd99;
	ld.global.f32 	%f287, [%rd105];
	fma.rn.f32 	%f288, %f286, %f287, %f285;
	ld.f32 	%f289, [%rd96+28];
	add.s64 	%rd106, %rd105, %rd99;
	ld.global.f32 	%f290, [%rd106];
	fma.rn.f32 	%f455, %f289, %f290, %f288;
	add.s32 	%r221, %r221, 8;
	add.s32 	%r220, %r220, 8;
	setp.ne.s32 	%p56, %r220, %r58;
	@%p56 bra 	$L__BB0_63;
$L__BB0_64:
	and.b32  	%r158, %r12, 7;
	setp.eq.s32 	%p57, %r158, 0;
	@%p57 bra 	$L__BB0_72;
	setp.lt.u32 	%p58, %r11, 3;
	@%p58 bra 	$L__BB0_67;
	sub.s32 	%r159, %r221, %r3;
	mul.wide.s32 	%rd107, %r159, 4;
	add.s64 	%rd108, %rd22, %rd107;
	ld.f32 	%f292, [%rd108];
	mad.lo.s32 	%r160, %r221, %r110, %r218;
	mul.wide.s32 	%rd109, %r160, 4;
	add.s64 	%rd110, %rd1, %rd109;
	ld.global.f32 	%f293, [%rd110];
	fma.rn.f32 	%f294, %f292, %f293, %f455;
	ld.f32 	%f295, [%rd108+4];
	mul.wide.s32 	%rd111, %r110, 4;
	add.s64 	%rd112, %rd110, %rd111;
	ld.global.f32 	%f296, [%rd112];
	fma.rn.f32 	%f297, %f295, %f296, %f294;
	ld.f32 	%f298, [%rd108+8];
	add.s64 	%rd113, %rd112, %rd111;
	ld.global.f32 	%f299, [%rd113];
	fma.rn.f32 	%f300, %f298, %f299, %f297;
	ld.f32 	%f301, [%rd108+12];
	add.s64 	%rd114, %rd113, %rd111;
	ld.global.f32 	%f302, [%rd114];
	fma.rn.f32 	%f455, %f301, %f302, %f300;
	add.s32 	%r221, %r221, 4;
$L__BB0_67:
	and.b32  	%r161, %r10, 3;
	setp.eq.s32 	%p59, %r161, 0;
	@%p59 bra 	$L__BB0_72;
	cvt.u16.u32 	%rs23, %r109;
	cvt.u16.u32 	%rs24, %r111;
	add.s16 	%rs25, %rs30, %rs24;
	sub.s16 	%rs5, %rs23, %rs25;
	and.b16  	%rs26, %rs5, 3;
	setp.eq.s16 	%p60, %rs26, 1;
	@%p60 bra 	$L__BB0_70;
	sub.s32 	%r162, %r221, %r3;
	mul.wide.s32 	%rd115, %r162, 4;
	add.s64 	%rd116, %rd22, %rd115;
	ld.f32 	%f304, [%rd116];
	mad.lo.s32 	%r163, %r221, %r110, %r218;
	mul.wide.s32 	%rd117, %r163, 4;
	add.s64 	%rd118, %rd1, %rd117;
	ld.global.f32 	%f305, [%rd118];
	fma.rn.f32 	%f306, %f304, %f305, %f455;
	ld.f32 	%f307, [%rd116+4];
	mul.wide.s32 	%rd119, %r110, 4;
	add.s64 	%rd120, %rd118, %rd119;
	ld.global.f32 	%f308, [%rd120];
	fma.rn.f32 	%f455, %f307, %f308, %f306;
	add.s32 	%r221, %r221, 2;
$L__BB0_70:
	and.b16  	%rs27, %rs5, 1;
	setp.eq.b16 	%p61, %rs27, 1;
	not.pred 	%p62, %p61;
	@%p62 bra 	$L__BB0_72;
	sub.s32 	%r164, %r221, %r3;
	mul.wide.s32 	%rd121, %r164, 4;
	add.s64 	%rd122, %rd22, %rd121;
	ld.f32 	%f309, [%rd122];
	mad.lo.s32 	%r165, %r221, %r110, %r218;
	mul.wide.s32 	%rd123, %r165, 4;
	add.s64 	%rd124, %rd1, %rd123;
	ld.global.f32 	%f310, [%rd124];
	fma.rn.f32 	%f455, %f309, %f310, %f455;
$L__BB0_72:
	sub.s32 	%r166, %r218, %r3;
	mul.wide.s32 	%rd125, %r166, 4;
	add.s64 	%rd126, %rd86, %rd125;
	st.f32 	[%rd126], %f455;
	add.s32 	%r218, %r218, 1;
	setp.lt.s32 	%p63, %r218, %r110;
	@%p63 bra 	$L__BB0_61;
	bra.uni 	$L__BB0_84;
$L__BB0_73:
	sub.s32 	%r143, %r8, %r5;
	setp.gt.u32 	%p47, %r143, -8;
	mov.u32 	%r226, %r3;
	@%p47 bra 	$L__BB0_76;
	and.b32  	%r70, %r9, -8;
	mov.b32 	%r225, 0;
	mov.u32 	%r226, %r3;
$L__BB0_75:
	.pragma "nounroll";
	sub.s32 	%r145, %r226, %r3;
	mul.wide.s32 	%rd87, %r145, 4;
	add.s64 	%rd88, %rd86, %rd87;
	mov.b32 	%r146, 0;
	st.u32 	[%rd88], %r146;
	st.u32 	[%rd88+4], %r146;
	st.u32 	[%rd88+8], %r146;
	st.u32 	[%rd88+12], %r146;
	st.u32 	[%rd88+16], %r146;
	st.u32 	[%rd88+20], %r146;
	st.u32 	[%rd88+24], %r146;
	st.u32 	[%rd88+28], %r146;
	add.s32 	%r226, %r226, 8;
	add.s32 	%r225, %r225, 8;
	setp.ne.s32 	%p48, %r225, %r70;
	@%p48 bra 	$L__BB0_75;
$L__BB0_76:
	and.b32  	%r147, %r9, 7;
	setp.eq.s32 	%p49, %r147, 0;
	@%p49 bra 	$L__BB0_84;
	setp.lt.u32 	%p50, %r7, 3;
	@%p50 bra 	$L__BB0_79;
	sub.s32 	%r148, %r226, %r3;
	mul.wide.s32 	%rd89, %r148, 4;
	add.s64 	%rd90, %rd86, %rd89;
	mov.b32 	%r149, 0;
	st.u32 	[%rd90], %r149;
	st.u32 	[%rd90+4], %r149;
	st.u32 	[%rd90+8], %r149;
	st.u32 	[%rd90+12], %r149;
	add.s32 	%r226, %r226, 4;
$L__BB0_79:
	and.b32  	%r150, %r6, 3;
	setp.eq.s32 	%p51, %r150, 0;
	@%p51 bra 	$L__BB0_84;
	and.b16  	%rs21, %rs4, 3;
	setp.eq.s16 	%p52, %rs21, 1;
	@%p52 bra 	$L__BB0_82;
	sub.s32 	%r151, %r226, %r3;
	mul.wide.s32 	%rd91, %r151, 4;
	add.s64 	%rd92, %rd86, %rd91;
	mov.b32 	%r152, 0;
	st.u32 	[%rd92], %r152;
	st.u32 	[%rd92+4], %r152;
	add.s32 	%r226, %r226, 2;
$L__BB0_82:
	and.b16  	%rs22, %rs4, 1;
	setp.eq.b16 	%p53, %rs22, 1;
	not.pred 	%p54, %p53;
	@%p54 bra 	$L__BB0_84;
	sub.s32 	%r153, %r226, %r3;
	mul.wide.s32 	%rd93, %r153, 4;
	add.s64 	%rd94, %rd86, %rd93;
	mov.b32 	%r154, 0;
	st.u32 	[%rd94], %r154;
$L__BB0_84:
	setp.le.s32 	%p64, %r109, %r3;
	mul.lo.s32 	%r167, %r57, %r16;
	mul.wide.s32 	%rd127, %r167, 4;
	{ // callseq 2, 0
	.param .b64 param0;
	st.param.b64 	[param0], %rd127;
	.param .b64 retval0;
	call.uni (retval0), 
	malloc, 
	(
	param0
	);
	ld.param.b64 	%rd128, [retval0];
	} // callseq 2
	@%p64 bra 	$L__BB0_111;
	and.b32  	%r80, %r9, 7;
	sub.s32 	%r81, %r8, %r5;
	and.b32  	%r82, %r9, -8;
	and.b32  	%r83, %r6, 3;
	mov.u32 	%r229, %r3;
$L__BB0_86:
	setp.gt.u32 	%p65, %r81, -8;
	sub.s32 	%r169, %r229, %r3;
	mul.wide.s32 	%rd129, %r169, 4;
	add.s64 	%rd15, %rd22, %rd129;
	mul.lo.s32 	%r85, %r169, %r57;
	mul.lo.s32 	%r86, %r229, %r110;
	mov.u32 	%r232, %r3;
	@%p65 bra 	$L__BB0_89;
	mov.b32 	%r231, 0;
	mov.u32 	%r232, %r3;
$L__BB0_88:
	.pragma "nounroll";
	ld.f32 	%f311, [%rd15];
	sub.s32 	%r171, %r232, %r3;
	mul.wide.s32 	%rd130, %r171, 4;
	add.s64 	%rd131, %rd86, %rd130;
	ld.f32 	%f312, [%rd131];
	mul.f32 	%f313, %f311, %f312;
	add.s32 	%r172, %r171, %r85;
	mul.wide.s32 	%rd132, %r172, 4;
	add.s64 	%rd133, %rd128, %rd132;
	st.f32 	[%rd133], %f313;
	add.s32 	%r173, %r232, %r86;
	mul.wide.s32 	%rd134, %r173, 4;
	add.s64 	%rd135, %rd1, %rd134;
	ld.global.f32 	%f314, [%rd135];
	add.f32 	%f315, %f313, %f313;
	sub.f32 	%f316, %f314, %f315;
	st.global.f32 	[%rd135], %f316;
	ld.f32 	%f317, [%rd15];
	ld.f32 	%f318, [%rd131+4];
	mul.f32 	%f319, %f317, %f318;
	st.f32 	[%rd133+4], %f319;
	ld.global.f32 	%f320, [%rd135+4];
	add.f32 	%f321, %f319, %f319;
	sub.f32 	%f322, %f320, %f321;
	st.global.f32 	[%rd135+4], %f322;
	ld.f32 	%f323, [%rd15];
	ld.f32 	%f324, [%rd131+8];
	mul.f32 	%f325, %f323, %f324;
	st.f32 	[%rd133+8], %f325;
	ld.global.f32 	%f326, [%rd135+8];
	add.f32 	%f327, %f325, %f325;
	sub.f32 	%f328, %f326, %f327;
	st.global.f32 	[%rd135+8], %f328;
	ld.f32 	%f329, [%rd15];
	ld.f32 	%f330, [%rd131+12];
	mul.f32 	%f331, %f329, %f330;
	st.f32 	[%rd133+12], %f331;
	ld.global.f32 	%f332, [%rd135+12];
	add.f32 	%f333, %f331, %f331;
	sub.f32 	%f334, %f332, %f333;
	st.global.f32 	[%rd135+12], %f334;
	ld.f32 	%f335, [%rd15];
	ld.f32 	%f336, [%rd131+16];
	mul.f32 	%f337, %f335, %f336;
	st.f32 	[%rd133+16], %f337;
	ld.global.f32 	%f338, [%rd135+16];
	add.f32 	%f339, %f337, %f337;
	sub.f32 	%f340, %f338, %f339;
	st.global.f32 	[%rd135+16], %f340;
	ld.f32 	%f341, [%rd15];
	ld.f32 	%f342, [%rd131+20];
	mul.f32 	%f343, %f341, %f342;
	st.f32 	[%rd133+20], %f343;
	ld.global.f32 	%f344, [%rd135+20];
	add.f32 	%f345, %f343, %f343;
	sub.f32 	%f346, %f344, %f345;
	st.global.f32 	[%rd135+20], %f346;
	ld.f32 	%f347, [%rd15];
	ld.f32 	%f348, [%rd131+24];
	mul.f32 	%f349, %f347, %f348;
	st.f32 	[%rd133+24], %f349;
	ld.global.f32 	%f350, [%rd135+24];
	add.f32 	%f351, %f349, %f349;
	sub.f32 	%f352, %f350, %f351;
	st.global.f32 	[%rd135+24], %f352;
	ld.f32 	%f353, [%rd15];
	ld.f32 	%f354, [%rd131+28];
	mul.f32 	%f355, %f353, %f354;
	st.f32 	[%rd133+28], %f355;
	ld.global.f32 	%f356, [%rd135+28];
	add.f32 	%f357, %f355, %f355;
	sub.f32 	%f358, %f356, %f357;
	st.global.f32 	[%rd135+28], %f358;
	add.s32 	%r232, %r232, 8;
	add.s32 	%r231, %r231, 8;
	setp.ne.s32 	%p66, %r231, %r82;
	@%p66 bra 	$L__BB0_88;
$L__BB0_89:
	setp.eq.s32 	%p67, %r80, 0;
	@%p67 bra 	$L__BB0_97;
	setp.lt.u32 	%p68, %r7, 3;
	@%p68 bra 	$L__BB0_92;
	ld.f32 	%f359, [%rd15];
	sub.s32 	%r174, %r232, %r3;
	mul.wide.s32 	%rd136, %r174, 4;
	add.s64 	%rd137, %rd86, %rd136;
	ld.f32 	%f360, [%rd137];
	mul.f32 	%f361, %f359, %f360;
	add.s32 	%r175, %r174, %r85;
	mul.wide.s32 	%rd138, %r175, 4;
	add.s64 	%rd139, %rd128, %rd138;
	st.f32 	[%rd139], %f361;
	add.s32 	%r176, %r232, %r86;
	mul.wide.s32 	%rd140, %r176, 4;
	add.s64 	%rd141, %rd1, %rd140;
	ld.global.f32 	%f362, [%rd141];
	add.f32 	%f363, %f361, %f361;
	sub.f32 	%f364, %f362, %f363;
	st.global.f32 	[%rd141], %f364;
	ld.f32 	%f365, [%rd15];
	ld.f32 	%f366, [%rd137+4];
	mul.f32 	%f367, %f365, %f366;
	st.f32 	[%rd139+4], %f367;
	ld.global.f32 	%f368, [%rd141+4];
	add.f32 	%f369, %f367, %f367;
	sub.f32 	%f370, %f368, %f369;
	st.global.f32 	[%rd141+4], %f370;
	ld.f32 	%f371, [%rd15];
	ld.f32 	%f372, [%rd137+8];
	mul.f32 	%f373, %f371, %f372;
	st.f32 	[%rd139+8], %f373;
	ld.global.f32 	%f374, [%rd141+8];
	add.f32 	%f375, %f373, %f373;
	sub.f32 	%f376, %f374, %f375;
	st.global.f32 	[%rd141+8], %f376;
	ld.f32 	%f377, [%rd15];
	ld.f32 	%f378, [%rd137+12];
	mul.f32 	%f379, %f377, %f378;
	st.f32 	[%rd139+12], %f379;
	ld.global.f32 	%f380, [%rd141+12];
	add.f32 	%f381, %f379, %f379;
	sub.f32 	%f382, %f380, %f381;
	st.global.f32 	[%rd141+12], %f382;
	add.s32 	%r232, %r232, 4;
$L__BB0_92:
	setp.eq.s32 	%p69, %r83, 0;
	@%p69 bra 	$L__BB0_97;
	and.b16  	%rs28, %rs4, 3;
	setp.eq.s16 	%p70, %rs28, 1;
	@%p70 bra 	$L__BB0_95;
	ld.f32 	%f383, [%rd15];
	sub.s32 	%r177, %r232, %r3;
	mul.wide.s32 	%rd142, %r177, 4;
	add.s64 	%rd143, %rd86, %rd142;
	ld.f32 	%f384, [%rd143];
	mul.f32 	%f385, %f383, %f384;
	add.s32 	%r178, %r177, %r85;
	mul.wide.s32 	%rd144, %r178, 4;
	add.s64 	%rd145, %rd128, %rd144;
	st.f32 	[%rd145], %f385;
	add.s32 	%r179, %r232, %r86;
	mul.wide.s32 	%rd146, %r179, 4;
	add.s64 	%rd147, %rd1, %rd146;
	ld.global.f32 	%f386, [%rd147];
	add.f32 	%f387, %f385, %f385;
	sub.f32 	%f388, %f386, %f387;
	st.global.f32 	[%rd147], %f388;
	ld.f32 	%f389, [%rd15];
	ld.f32 	%f390, [%rd143+4];
	mul.f32 	%f391, %f389, %f390;
	st.f32 	[%rd145+4], %f391;
	ld.global.f32 	%f392, [%rd147+4];
	add.f32 	%f393, %f391, %f391;
	sub.f32 	%f394, %f392, %f393;
	st.global.f32 	[%rd147+4], %f394;
	add.s32 	%r232, %r232, 2;
$L__BB0_95:
	and.b16  	%rs29, %rs4, 1;
	setp.eq.b16 	%p71, %rs29, 1;
	not.pred 	%p72, %p71;
	@%p72 bra 	$L__BB0_97;
	ld.f32 	%f395, [%rd15];
	sub.s32 	%r180, %r232, %r3;
	mul.wide.s32 	%rd148, %r180, 4;
	add.s64 	%rd149, %rd86, %rd148;
	ld.f32 	%f396, [%rd149];
	mul.f32 	%f397, %f395, %f396;
	add.s32 	%r181, %r180, %r85;
	mul.wide.s32 	%rd150, %r181, 4;
	add.s64 	%rd151, %rd128, %rd150;
	st.f32 	[%rd151], %f397;
	add.s32 	%r182, %r232, %r86;
	mul.wide.s32 	%rd152, %r182, 4;
	add.s64 	%rd153, %rd1, %rd152;
	ld.global.f32 	%f398, [%rd153];
	add.f32 	%f399, %f397, %f397;
	sub.f32 	%f400, %f398, %f399;
	st.global.f32 	[%rd153], %f400;
$L__BB0_97:
	add.s32 	%r229, %r229, 1;
	setp.lt.s32 	%p73, %r229, %r109;
	@%p73 bra 	$L__BB0_86;
	setp.lt.u32 	%p74, %r13, 15;
	mov.u32 	%r237, %r3;
	@%p74 bra 	$L__BB0_101;
	and.b32  	%r97, %r12, -16;
	mov.b32 	%r236, 0;
	mov.u32 	%r237, %r3;
$L__BB0_100:
	.pragma "nounroll";
	sub.s32 	%r184, %r237, %r3;
	mul.wide.s32 	%rd154, %r184, 4;
	add.s64 	%rd155, %rd22, %rd154;
	ld.f32 	%f401, [%rd155];
	mad.lo.s32 	%r185, %r110, %r237, %r110;
	add.s32 	%r186, %r185, %r3;
	mul.wide.s32 	%rd156, %r186, 4;
	add.s64 	%rd157, %rd1, %rd156;
	st.global.f32 	[%rd157], %f401;
	ld.f32 	%f402, [%rd155+4];
	mul.wide.s32 	%rd158, %r110, 4;
	add.s64 	%rd159, %rd157, %rd158;
	st.global.f32 	[%rd159], %f402;
	ld.f32 	%f403, [%rd155+8];
	add.s64 	%rd160, %rd159, %rd158;
	st.global.f32 	[%rd160], %f403;
	ld.f32 	%f404, [%rd155+12];
	add.s64 	%rd161, %rd160, %rd158;
	st.global.f32 	[%rd161], %f404;
	ld.f32 	%f405, [%rd155+16];
	add.s64 	%rd162, %rd161, %rd158;
	st.global.f32 	[%rd162], %f405;
	ld.f32 	%f406, [%rd155+20];
	add.s64 	%rd163, %rd162, %rd158;
	st.global.f32 	[%rd163], %f406;
	ld.f32 	%f407, [%rd155+24];
	add.s64 	%rd164, %rd163, %rd158;
	st.global.f32 	[%rd164], %f407;
	ld.f32 	%f408, [%rd155+28];
	add.s64 	%rd165, %rd164, %rd158;
	st.global.f32 	[%rd165], %f408;
	ld.f32 	%f409, [%rd155+32];
	add.s64 	%rd166, %rd165, %rd158;
	st.global.f32 	[%rd166], %f409;
	ld.f32 	%f410, [%rd155+36];
	add.s64 	%rd167, %rd166, %rd158;
	st.global.f32 	[%rd167], %f410;
	ld.f32 	%f411, [%rd155+40];
	add.s64 	%rd168, %rd167, %rd158;
	st.global.f32 	[%rd168], %f411;
	ld.f32 	%f412, [%rd155+44];
	add.s64 	%rd169, %rd168, %rd158;
	st.global.f32 	[%rd169], %f412;
	ld.f32 	%f413, [%rd155+48];
	add.s64 	%rd170, %rd169, %rd158;
	st.global.f32 	[%rd170], %f413;
	ld.f32 	%f414, [%rd155+52];
	add.s64 	%rd171, %rd170, %rd158;
	st.global.f32 	[%rd171], %f414;
	ld.f32 	%f415, [%rd155+56];
	add.s64 	%rd172, %rd171, %rd158;
	st.global.f32 	[%rd172], %f415;
	add.s32 	%r237, %r237, 16;
	ld.f32 	%f416, [%rd155+60];
	add.s64 	%rd173, %rd172, %rd158;
	st.global.f32 	[%rd173], %f416;
	add.s32 	%r236, %r236, 16;
	setp.ne.s32 	%p75, %r236, %r97;
	@%p75 bra 	$L__BB0_100;
$L__BB0_101:
	and.b32  	%r187, %r12, 15;
	setp.eq.s32 	%p76, %r187, 0;
	@%p76 bra 	$L__BB0_111;
	add.s32 	%r188, %r14, -1;
	setp.lt.u32 	%p77, %r188, 7;
	@%p77 bra 	$L__BB0_104;
	sub.s32 	%r189, %r237, %r3;
	mul.wide.s32 	%rd174, %r189, 4;
	add.s64 	%rd175, %rd22, %rd174;
	ld.f32 	%f417, [%rd175];
	mad.lo.s32 	%r190, %r110, %r237, %r110;
	add.s32 	%r191, %r190, %r3;
	mul.wide.s32 	%rd176, %r191, 4;
	add.s64 	%rd177, %rd1, %rd176;
	st.global.f32 	[%rd177], %f417;
	ld.f32 	%f418, [%rd175+4];
	mul.wide.s32 	%rd178, %r110, 4;
	add.s64 	%rd179, %rd177, %rd178;
	st.global.f32 	[%rd179], %f418;
	ld.f32 	%f419, [%rd175+8];
	add.s64 	%rd180, %rd179, %rd178;
	st.global.f32 	[%rd180], %f419;
	ld.f32 	%f420, [%rd175+12];
	add.s64 	%rd181, %rd180, %rd178;
	st.global.f32 	[%rd181], %f420;
	ld.f32 	%f421, [%rd175+16];
	add.s64 	%rd182, %rd181, %rd178;
	st.global.f32 	[%rd182], %f421;
	ld.f32 	%f422, [%rd175+20];
	add.s64 	%rd183, %rd182, %rd178;
	st.global.f32 	[%rd183], %f422;
	ld.f32 	%f423, [%rd175+24];
	add.s64 	%rd184, %rd183, %rd178;
	st.global.f32 	[%rd184], %f423;
	add.s32 	%r237, %r237, 8;
	ld.f32 	%f424, [%rd175+28];
	add.s64 	%rd185, %rd184, %rd178;
	st.global.f32 	[%rd185], %f424;
$L__BB0_104:
	and.b32  	%r192, %r14, 7;
	setp.eq.s32 	%p78, %r192, 0;
	@%p78 bra 	$L__BB0_111;
	and.b32  	%r105, %r10, 3;
	setp.lt.u32 	%p79, %r11, 3;
	@%p79 bra 	$L__BB0_107;
	sub.s32 	%r193, %r237, %r3;
	mul.wide.s32 	%rd186, %r193, 4;
	add.s64 	%rd187, %rd22, %rd186;
	ld.f32 	%f425, [%rd187];
	mad.lo.s32 	%r194, %r110, %r237, %r110;
	add.s32 	%r195, %r194, %r3;
	mul.wide.s32 	%rd188, %r195, 4;
	add.s64 	%rd189, %rd1, %rd188;
	st.global.f32 	[%rd189], %f425;
	ld.f32 	%f426, [%rd187+4];
	mul.wide.s32 	%rd190, %r110, 4;
	add.s64 	%rd191, %rd189, %rd190;
	st.global.f32 	[%rd191], %f426;
	ld.f32 	%f427, [%rd187+8];
	add.s64 	%rd192, %rd191, %rd190;
	st.global.f32 	[%rd192], %f427;
	add.s32 	%r237, %r237, 4;
	ld.f32 	%f428, [%rd187+12];
	add.s64 	%rd193, %rd192, %rd190;
	st.global.f32 	[%rd193], %f428;
$L__BB0_107:
	setp.eq.s32 	%p80, %r105, 0;
	@%p80 bra 	$L__BB0_111;
	sub.s32 	%r196, %r237, %r3;
	mul.wide.s32 	%rd194, %r196, 4;
	add.s64 	%rd16, %rd22, %rd194;
	ld.f32 	%f429, [%rd16];
	mad.lo.s32 	%r197, %r110, %r237, %r110;
	add.s32 	%r198, %r197, %r3;
	mul.wide.s32 	%rd195, %r198, 4;
	add.s64 	%rd17, %rd1, %rd195;
	st.global.f32 	[%rd17], %f429;
	setp.eq.s32 	%p81, %r105, 1;
	@%p81 bra 	$L__BB0_111;
	ld.f32 	%f430, [%rd16+4];
	mul.wide.s32 	%rd18, %r110, 4;
	add.s64 	%rd19, %rd17, %rd18;
	st.global.f32 	[%rd19], %f430;
	setp.eq.s32 	%p82, %r105, 2;
	@%p82 bra 	$L__BB0_111;
	ld.f32 	%f431, [%rd16+8];
	add.s64 	%rd196, %rd19, %rd18;
	st.global.f32 	[%rd196], %f431;
$L__BB0_111:
	{ // callseq 3, 0
	.param .b64 param0;
	st.param.b64 	[param0], %rd86;
	call.uni 
	free, 
	(
	param0
	);
	} // callseq 3
	{ // callseq 4, 0
	.param .b64 param0;
	st.param.b64 	[param0], %rd128;
	call.uni 
	free, 
	(
	param0
	);
	} // callseq 4
	{ // callseq 5, 0
	.param .b64 param0;
	st.param.b64 	[param0], %rd22;
	call.uni 
	free, 
	(
	param0
	);
	} // callseq 5
	setp.ne.s32 	%p83, %r200, %r110;
	add.s32 	%r199, %r199, 1;
	add.s16 	%rs32, %rs32, 1;
	add.s16 	%rs31, %rs31, 1;
	add.s16 	%rs30, %rs30, 1;
	@%p83 bra 	$L__BB0_2;
$L__BB0_112:
	ret;

}
	// .globl	_Z12dev_apply_qtPfS_iii
.visible .entry _Z12dev_apply_qtPfS_iii(
	.param .u64 .ptr .align 1 _Z12dev_apply_qtPfS_iii_param_0,
	.param .u64 .ptr .align 1 _Z12dev_apply_qtPfS_iii_param_1,
	.param .u32 _Z12dev_apply_qtPfS_iii_param_2,
	.param .u32 _Z12dev_apply_qtPfS_iii_param_3,
	.param .u32 _Z12dev_apply_qtPfS_iii_param_4
)
{


	ret;

}


// ===== COMPILED SASS (sm_100) =====

	.target	sm_100

	.elftype	@"ET_EXEC"


//--------------------- .note.nv.tkinfo           --------------------------
	.section	.note.nv.tkinfo,"",@"SHT_NOTE"
	.sectionflags	@"SHF_NOTE_NV_TKINFO"
	.tkinfo
        /*0018*/ 	.word	0x00000002
        /*0030*/ 	.string	""
        /*0030*/ 	.string	"ptxas"
        /*0030*/ 	.string	"Cuda compilation tools, release 13.0, V13.0.88"
        /*0030*/ 	.string	"Build cuda_13.0.r13.0/compiler.36424714_0"
        /*0030*/ 	.string	"-arch sm_100 -m 64 "



//--------------------- .note.nv.cuinfo           --------------------------
	.section	.note.nv.cuinfo,"",@"SHT_NOTE"
	.sectionflags	@"SHF_NOTE_NV_CUINFO"
        /*0018*/ 	.short	0x0002
        /*001a*/ 	.short	0x0064
        /*001c*/ 	.short	0x0082
	.zero		2


//--------------------- .nv.info                  --------------------------
	.section	.nv.info,"",@"SHT_CUDA_INFO"
	.align	4


	//----- nvinfo : EIATTR_REGCOUNT
	.align		4
        /*0000*/ 	.byte	0x04, 0x2f
        /*0002*/ 	.short	(.L_1 - .L_0)
	.align		4
.L_0:
        /*0004*/ 	.word	index@(_Z18dev_householder_qrPfiii)
        /*0008*/ 	.word	0x00000030


	//----- nvinfo : EIATTR_FRAME_SIZE
	.align		4
.L_1:
        /*000c*/ 	.byte	0x04, 0x11
        /*000e*/ 	.short	(.L_3 - .L_2)
	.align		4
.L_2:
        /*0010*/ 	.word	index@($__internal_1_$__cuda_sm3x_div_rn_noftz_f32_slowpath)
        /*0014*/ 	.word	0x00000000


	//----- nvinfo : EIATTR_FRAME_SIZE
	.align		4
.L_3:
        /*0018*/ 	.byte	0x04, 0x11
        /*001a*/ 	.short	(.L_5 - .L_4)
	.align		4
.L_4:
        /*001c*/ 	.word	index@($__internal_0_$__cuda_sm20_sqrt_rn_f32_slowpath)
        /*0020*/ 	.word	0x00000000


	//----- nvinfo : EIATTR_FRAME_SIZE
	.align		4
.L_5:
        /*0024*/ 	.byte	0x04, 0x11
        /*0026*/ 	.short	(.L_7 - .L_6)
	.align		4
.L_6:
        /*0028*/ 	.word	index@(_Z18dev_householder_qrPfiii)
        /*002c*/ 	.word	0x00000000


	//----- nvinfo : EIATTR_REGCOUNT
	.align		4
.L_7:
        /*0030*/ 	.byte	0x04, 0x2f
        /*0032*/ 	.short	(.L_9 - .L_8)
	.align		4
.L_8:
        /*0034*/ 	.word	index@(_Z12dev_apply_qtPfS_iii)
        /*0038*/ 	.word	0x00000004


	//----- nvinfo : EIATTR_FRAME_SIZE
	.align		4
.L_9:
        /*003c*/ 	.byte	0x04, 0x11
        /*003e*/ 	.short	(.L_11 - .L_10)
	.align		4
.L_10:
        /*0040*/ 	.word	index@(_Z12dev_apply_qtPfS_iii)
        /*0044*/ 	.word	0x00000000


	//----- nvinfo : EIATTR_MIN_STACK_SIZE
	.align		4
.L_11:
        /*0048*/ 	.byte	0x04, 0x12
        /*004a*/ 	.short	(.L_13 - .L_12)
	.align		4
.L_12:
        /*004c*/ 	.word	index@(_Z12dev_apply_qtPfS_iii)
        /*0050*/ 	.word	0x00000000


	//----- nvinfo : EIATTR_MIN_STACK_SIZE
	.align		4
.L_13:
        /*0054*/ 	.byte	0x04, 0x12
        /*0056*/ 	.short	(.L_15 - .L_14)
	.align		4
.L_14:
        /*0058*/ 	.word	index@(_Z18dev_householder_qrPfiii)
        /*005c*/ 	.word	0x00000000
.L_15:


//--------------------- .nv.compat                --------------------------
	.section	.nv.compat,"",@"SHT_CUDA_COMPAT_INFO"
	.align	4
        /*0000*/ 	.byte	0x02, 0x09, 0x00, 0x00, 0x02, 0x02, 0x01, 0x00, 0x02, 0x05, 0x05, 0x00, 0x03, 0x07, 0x01, 0x01
        /*0010*/ 	.byte	0x02, 0x03, 0x00, 0x00, 0x02, 0x06, 0x01, 0x00, 0x04, 0x0b, 0x08, 0x00, 0x01, 0x00, 0x00, 0x00
        /*0020*/ 	.byte	0x00, 0x00, 0x00, 0x00


//--------------------- .nv.info._Z12dev_apply_qtPfS_iii --------------------------
	.section	.nv.info._Z12dev_apply_qtPfS_iii,"",@"SHT_CUDA_INFO"
	.sectionflags	@""
	.align	4


	//----- nvinfo : EIATTR_CUDA_API_VERSION
	.align		4
        /*0000*/ 	.byte	0x04, 0x37
        /*0002*/ 	.short	(.L_17 - .L_16)
.L_16:
        /*0004*/ 	.word	0x00000082


	//----- nvinfo : EIATTR_KPARAM_INFO
	.align		4
.L_17:
        /*0008*/ 	.byte	0x04, 0x17
        /*000a*/ 	.short	(.L_19 - .L_18)
.L_18:
        /*000c*/ 	.word	0x00000000
        /*0010*/ 	.short	0x0004
        /*0012*/ 	.short	0x0018
        /*0014*/ 	.byte	0x00, 0xf0, 0x11, 0x00


	//----- nvinfo : EIATTR_KPARAM_INFO
	.align		4
.L_19:
        /*0018*/ 	.byte	0x04, 0x17
        /*001a*/ 	.short	(.L_21 - .L_20)
.L_20:
        /*001c*/ 	.word	0x00000000
        /*0020*/ 	.short	0x0003
        /*0022*/ 	.short	0x0014
        /*0024*/ 	.byte	0x00, 0xf0, 0x11, 0x00


	//----- nvinfo : EIATTR_KPARAM_INFO
	.align		4
.L_21:
        /*0028*/ 	.byte	0x04, 0x17
        /*002a*/ 	.short	(.L_23 - .L_22)
.L_22:
        /*002c*/ 	.word	0x00000000
        /*0030*/ 	.short	0x0002
        /*0032*/ 	.short	0x0010
        /*0034*/ 	.byte	0x00, 0xf0, 0x11, 0x00


	//----- nvinfo : EIATTR_KPARAM_INFO
	.align		4
.L_23:
        /*0038*/ 	.byte	0x04, 0x17
        /*003a*/ 	.short	(.L_25 - .L_24)
.L_24:
        /*003c*/ 	.word	0x00000000
        /*0040*/ 	.short	0x0001
        /*0042*/ 	.short	0x0008
        /*0044*/ 	.byte	0x00, 0xf5, 0x21, 0x00


	//----- nvinfo : EIATTR_KPARAM_INFO
	.align		4
.L_25:
        /*0048*/ 	.byte	0x04, 0x17
        /*004a*/ 	.short	(.L_27 - .L_26)
.L_26:
        /*004c*/ 	.word	0x00000000
        /*0050*/ 	.short	0x0000
        /*0052*/ 	.short	0x0000
        /*0054*/ 	.byte	0x00, 0xf5, 0x21, 0x00


	//----- nvinfo : EIATTR_SPARSE_MMA_MASK
	.align		4
.L_27:
        /*0058*/ 	.byte	0x03, 0x50
        /*005a*/ 	.short	0x0000


	//----- nvinfo : EIATTR_MAXREG_COUNT
	.align		4
        /*005c*/ 	.byte	0x03, 0x1b
        /*005e*/ 	.short	0x00ff


	//----- nvinfo : EIATTR_MERCURY_ISA_VERSION
	.align		4
        /*0060*/ 	.byte	0x03, 0x5f
        /*0062*/ 	.short	0x0101


	//----- nvinfo : EIATTR_VRC_CTA_INIT_COUNT
	.align		4
        /*0064*/ 	.byte	0x02, 0x4a
	.zero		1
	.zero		1


	//----- nvinfo : EIATTR_EXIT_INSTR_OFFSETS
	.align		4
        /*0068*/ 	.byte	0x04, 0x1c
        /*006a*/ 	.short	(.L_29 - .L_28)


	//   ....[0]....
.L_28:
        /*006c*/ 	.word	0x00000010


	//----- nvinfo : EIATTR_CBANK_PARAM_SIZE
	.align		4
.L_29:
        /*0070*/ 	.byte	0x03, 0x19
        /*0072*/ 	.short	0x001c


	//----- nvinfo : EIATTR_PARAM_CBANK
	.align		4
        /*0074*/ 	.byte	0x04, 0x0a
        /*0076*/ 	.short	(.L_31 - .L_30)
	.align		4
.L_30:
        /*0078*/ 	.word	index@(.nv.constant0._Z12dev_apply_qtPfS_iii)
        /*007c*/ 	.short	0x0380
        /*007e*/ 	.short	0x001c


	//----- nvinfo : EIATTR_SW_WAR
	.align		4
.L_31:
        /*0080*/ 	.byte	0x04, 0x36
        /*0082*/ 	.short	(.L_33 - .L_32)
.L_32:
        /*0084*/ 	.word	0x00000008
.L_33:


//--------------------- .nv.info._Z18dev_householder_qrPfiii --------------------------
	.section	.nv.info._Z18dev_householder_qrPfiii,"",@"SHT_CUDA_INFO"
	.sectionflags	@""
	.align	4


	//----- nvinfo : EIATTR_CUDA_API_VERSION
	.align		4
        /*0000*/ 	.byte	0x04, 0x37
        /*0002*/ 	.short	(.L_35 - .L_34)
.L_34:
        /*0004*/ 	.word	0x00000082


	//----- nvinfo : EIATTR_KPARAM_INFO
	.align		4
.L_35:
        /*0008*/ 	.byte	0x04, 0x17
        /*000a*/ 	.short	(.L_37 - .L_36)
.L_36:
        /*000c*/ 	.word	0x00000000
        /*0010*/ 	.short	0x0003
        /*0012*/ 	.short	0x0010
        /*0014*/ 	.byte	0x00, 0xf0, 0x11, 0x00


	//----- nvinfo : EIATTR_KPARAM_INFO
	.align		4
.L_37:
        /*0018*/ 	.byte	0x04, 0x17
        /*001a*/ 	.short	(.L_39 - .L_38)
.L_38:
        /*001c*/ 	.word	0x00000000
        /*0020*/ 	.short	0x0002
        /*0022*/ 	.short	0x000c
        /*0024*/ 	.byte	0x00, 0xf0, 0x11, 0x00


	//----- nvinfo : EIATTR_KPARAM_INFO
	.align		4
.L_39:
        /*0028*/ 	.byte	0x04, 0x17
        /*002a*/ 	.short	(.L_41 - .L_40)
.L_40:
        /*002c*/ 	.word	0x00000000
        /*0030*/ 	.short	0x0001
        /*0032*/ 	.short	0x0008
        /*0034*/ 	.byte	0x00, 0xf0, 0x11, 0x00


	//----- nvinfo : EIATTR_KPARAM_INFO
	.align		4
.L_41:
        /*0038*/ 	.byte	0x04, 0x17
        /*003a*/ 	.short	(.L_43 - .L_42)
.L_42:
        /*003c*/ 	.word	0x00000000
        /*0040*/ 	.short	0x0000
        /*0042*/ 	.short	0x0000
        /*0044*/ 	.byte	0x00, 0xf5, 0x21, 0x00


	//----- nvinfo : EIATTR_SPARSE_MMA_MASK
	.align		4
.L_43:
        /*0048*/ 	.byte	0x03, 0x50
        /*004a*/ 	.short	0x0000


	//----- nvinfo : EIATTR_MAXREG_COUNT
	.align		4
        /*004c*/ 	.byte	0x03, 0x1b
        /*004e*/ 	.short	0x00ff


	//----- nvinfo : EIATTR_EXTERNS
	.align		4
        /*0050*/ 	.byte	0x04, 0x0f
        /*0052*/ 	.short	(.L_45 - .L_44)


	//   ....[0]....
	.align		4
.L_44:
        /*0054*/ 	.word	index@(malloc)


	//   ....[1]....
	.align		4
        /*0058*/ 	.word	index@(free)


	//----- nvinfo : EIATTR_MERCURY_ISA_VERSION
	.align		4
.L_45:
        /*005c*/ 	.byte	0x03, 0x5f
        /*005e*/ 	.short	0x0101


	//----- nvinfo : EIATTR_VRC_CTA_INIT_COUNT
	.align		4
        /*0060*/ 	.byte	0x02, 0x4a
	.zero		1
	.zero		1


	//----- nvinfo : EIATTR_SYSCALL_OFFSETS
	.align		4
        /*0064*/ 	.byte	0x04, 0x46
        /*0066*/ 	.short	(.L_47 - .L_46)


	//   ....[0]....
.L_46:
        /*0068*/ 	.word	0x00000300


	//   ....[1]....
        /*006c*/ 	.word	0x00003d90


	//   ....[2]....
        /*0070*/ 	.word	0x00004970


	//   ....[3]....
        /*0074*/ 	.word	0x00006080


	//   ....[4]....
        /*0078*/ 	.word	0x000060d0


	//   ....[5]....
        /*007c*/ 	.word	0x00006120


	//----- nvinfo : EIATTR_EXIT_INSTR_OFFSETS
	.align		4
.L_47:
        /*0080*/ 	.byte	0x04, 0x1c
        /*0082*/ 	.short	(.L_49 - .L_48)


	//   ....[0]....
.L_48:
        /*0084*/ 	.word	0x00000040


	//   ....[1]....
        /*0088*/ 	.word	0x000001f0


	//   ....[2]....
        /*008c*/ 	.word	0x000061a0


	//----- nvinfo : EIATTR_CRS_STACK_SIZE
	.align		4
.L_49:
        /*0090*/ 	.byte	0x04, 0x1e
        /*0092*/ 	.short	(.L_51 - .L_50)
.L_50:
        /*0094*/ 	.word	0x00000000


	//----- nvinfo : EIATTR_CBANK_PARAM_SIZE
	.align		4
.L_51:
        /*0098*/ 	.byte	0x03, 0x19
        /*009a*/ 	.short	0x0014


	//----- nvinfo : EIATTR_PARAM_CBANK
	.align		4
        /*009c*/ 	.byte	0x04, 0x0a
        /*009e*/ 	.short	(.L_53 - .L_52)
	.align		4
.L_52:
        /*00a0*/ 	.word	index@(.nv.constant0._Z18dev_householder_qrPfiii)
        /*00a4*/ 	.short	0x0380
        /*00a6*/ 	.short	0x0014


	//----- nvinfo : EIATTR_SW_WAR
	.align		4
.L_53:
        /*00a8*/ 	.byte	0x04, 0x36
        /*00aa*/ 	.short	(.L_55 - .L_54)
.L_54:
        /*00ac*/ 	.word	0x00000008
.L_55:


//--------------------- .nv.callgraph             --------------------------
	.section	.nv.callgraph,"",@"SHT_CUDA_CALLGRAPH"
	.align	4
	.sectionentsize	8
	.align		4
        /*0000*/ 	.word	0x00000000
	.align		4
        /*0004*/ 	.word	0xffffffff
	.align		4
        /*0008*/ 	.word	index@(_Z18dev_householder_qrPfiii)
	.align		4
        /*000c*/ 	.word	index@(free)
	.align		4
        /*0010*/ 	.word	index@(_Z18dev_householder_qrPfiii)
	.align		4
        /*0014*/ 	.word	index@(malloc)
	.align		4
        /*0018*/ 	.word	0x00000000
	.align		4
        /*001c*/ 	.word	0xfffffffe
	.align		4
        /*0020*/ 	.word	0x00000000
	.align		4
        /*0024*/ 	.word	0xfffffffd
	.align		4
        /*0028*/ 	.word	0x00000000
	.align		4
        /*002c*/ 	.word	0xfffffffc


//--------------------- .nv.constant4             --------------------------
	.section	.nv.constant4,"a",@progbits
	.align	8
	.align		8
.nv.constant4:
        /*0000*/ 	.dword	malloc
	.align		8
        /*0008*/ 	.dword	free


//--------------------- .text._Z12dev_apply_qtPfS_iii --------------------------
	.section	.text._Z12dev_apply_qtPfS_iii,"ax",@progbits
	.align	128
        .global         _Z12dev_apply_qtPfS_iii
        .type           _Z12dev_apply_qtPfS_iii,@function
        .size           _Z12dev_apply_qtPfS_iii,(.L_x_164 - _Z12dev_apply_qtPfS_iii)
        .other          _Z12dev_apply_qtPfS_iii,@"STO_CUDA_ENTRY STV_DEFAULT"
_Z12dev_apply_qtPfS_iii:
.text._Z12dev_apply_qtPfS_iii:
[----:B------:R-:W-:Y:S01]  /*0000*/  LDC R1, c[0x0][0x37c] ;  /* 0x0000df00ff017b82 */ /* 0x000fe20000000800 */
[----:B------:R-:W-:Y:S05]  /*0010*/  EXIT ;  /* 0x000000000000794d */ /* 0x000fea0003800000 */
.L_x_0:
[----:B------:R-:W-:-:S00]  /*0020*/  BRA `(.L_x_0) ;  /* 0xfffffffc00fc7947 */ /* 0x000fc0000383ffff */
[----:B------:R-:W-:-:S00]  /*0030*/  NOP ;  /* 0x0000000000007918 */ /* 0x000fc00000000000 */
        /* <DEDUP_REMOVED lines=12> */
.L_x_164:


//--------------------- .text._Z18dev_householder_qrPfiii --------------------------
	.section	.text._Z18dev_householder_qrPfiii,"ax",@progbits
	.align	128
        .global         _Z18dev_householder_qrPfiii
        .type           _Z18dev_householder_qrPfiii,@function
        .size           _Z18dev_householder_qrPfiii,(.L_x_163 - _Z18dev_householder_qrPfiii)
        .other          _Z18dev_householder_qrPfiii,@"STO_CUDA_ENTRY STV_DEFAULT"
_Z18dev_householder_qrPfiii:
.text._Z18dev_householder_qrPfiii:
[----:B------:R-:W0:Y:S08]  /*0000*/  LDC R1, c[0x0][0x37c] ;  /* 0x0000df00ff017b82 */ /* 0x000e300000000800 */
[----:B------:R-:W1:Y:S01]  /*0010*/  LDC R0, c[0x0][0x38c] ;  /* 0x0000e300ff007b82 */ /* 0x000e620000000800 */
[----:B------:R-:W1:Y:S02]  /*0020*/  LDCU UR4, c[0x0][0x390] ;  /* 0x00007200ff0477ac */ /* 0x000e640008000800 */
[----:B-1----:R-:W-:-:S13]  /*0030*/  ISETP.LE.AND P0, PT, R0, UR4, PT ;  /* 0x0000000400007c0c */ /* 0x002fda000bf03270 */
[----:B0-----:R-:W-:Y:S05]  /*0040*/  @P0 EXIT ;  /* 0x000000000000094d */ /* 0x001fea0003800000 */
[----:B------:R-:W0:Y:S01]  /*0050*/  LDCU UR5, c[0x0][0x390] ;  /* 0x00007200ff0577ac */ /* 0x000e220008000800 */
[----:B------:R-:W-:Y:S01]  /*0060*/  HFMA2 R23, -RZ, RZ, 0, 0 ;  /* 0x00000000ff177431 */ /* 0x000fe200000001ff */
[----:B------:R-:W-:Y:S01]  /*0070*/  PRMT R22, RZ, 0x7610, R22 ;  /* 0x00007610ff167816 */ /* 0x000fe20000000016 */
[----:B------:R-:W1:Y:S01]  /*0080*/  LDCU UR38, c[0x0][0x388] ;  /* 0x00007100ff2677ac */ /* 0x000e620008000800 */
[----:B------:R-:W-:Y:S02]  /*0090*/  PRMT R19, RZ, 0x7610, R19 ;  /* 0x00007610ff137816 */ /* 0x000fe40000000013 */
[----:B------:R-:W-:Y:S01]  /*00a0*/  PRMT R18, RZ, 0x7610, R18 ;  /* 0x00007610ff127816 */ /* 0x000fe20000000012 */
[----:B------:R-:W-:Y:S01]  /*00b0*/  ULOP3.LUT UR4, URZ, UR4, URZ, 0x33, !UPT ;  /* 0x00000004ff047292 */ /* 0x000fe2000f8e33ff */
[----:B------:R-:W2:Y:S01]  /*00c0*/  LDCU.U16 UR39, c[0x0][0x390] ;  /* 0x00007200ff2777ac */ /* 0x000ea20008000400 */
[----:B------:R-:W3:Y:S01]  /*00d0*/  LDCU.U16 UR40, c[0x0][0x388] ;  /* 0x00007100ff2877ac */ /* 0x000ee20008000400 */
[----:B0-----:R-:W-:Y:S01]  /*00e0*/  MOV R2, UR5 ;  /* 0x0000000500027c02 */ /* 0x001fe20008000f00 */
[----:B------:R-:W0:Y:S01]  /*00f0*/  LDCU.64 UR36, c[0x0][0x358] ;  /* 0x00006b00ff2477ac */ /* 0x000e220008000a00 */
[----:B-1----:R-:W-:-:S12]  /*0100*/  UIADD3 UR38, UPT, UPT, UR4, UR38, URZ ;  /* 0x0000002604267290 */ /* 0x002fd8000fffe0ff */
.L_x_148:
[----:B------:R-:W1:Y:S01]  /*0110*/  LDCU UR4, c[0x0][0x38c] ;  /* 0x00007180ff0477ac */ /* 0x000e620008000800 */
[----:B------:R-:W4:Y:S01]  /*0120*/  LDC.64 R28, c[0x0][0x388] ;  /* 0x0000e200ff1c7b82 */ /* 0x000f220000000a00 */
[----:B--2---:R-:W-:Y:S01]  /*0130*/  IADD3 R0, PT, PT, R19, UR39, RZ ;  /* 0x0000002713007c10 */ /* 0x004fe2000fffe0ff */
[----:B------:R-:W2:Y:S01]  /*0140*/  LDCU UR5, c[0x0][0x390] ;  /* 0x00007200ff0577ac */ /* 0x000ea20008000800 */
[----:B------:R-:W-:Y:S02]  /*0150*/  MOV R33, R2 ;  /* 0x0000000200217202 */ /* 0x000fe40000000f00 */
[----:B------:R-:W-:Y:S02]  /*0160*/  IADD3 R0, PT, PT, RZ, -R0, RZ ;  /* 0x80000000ff007210 */ /* 0x000fe40007ffe0ff */
[----:B------:R-:W-:Y:S02]  /*0170*/  IADD3 R34, PT, PT, -R23, UR38, RZ ;  /* 0x0000002617227c10 */ /* 0x000fe4000fffe1ff */
[----:B------:R-:W-:-:S02]  /*0180*/  PRMT R24, R0, 0x7710, RZ ;  /* 0x0000771000187816 */ /* 0x000fc400000000ff */
[----:B------:R-:W-:Y:S02]  /*0190*/  IADD3 R0, PT, PT, R22, UR39, RZ ;  /* 0x0000002716007c10 */ /* 0x000fe4000fffe0ff */
[----:B---3--:R-:W-:Y:S01]  /*01a0*/  IADD3 R3, PT, PT, R24, UR40, RZ ;  /* 0x0000002818037c10 */ /* 0x008fe2000fffe0ff */
[----:B-1----:R-:W-:Y:S01]  /*01b0*/  UIADD3 UR4, UPT, UPT, UR4, -0x1, URZ ;  /* 0xffffffff04047890 */ /* 0x002fe2000fffe0ff */
[----:B--2---:R-:W-:-:S05]  /*01c0*/  IADD3 R32, PT, PT, R23, UR5, RZ ;  /* 0x0000000517207c10 */ /* 0x004fca000fffe0ff */
[----:B------:R-:W-:Y:S02]  /*01d0*/  ISETP.NE.AND P0, PT, R2, UR4, PT ;  /* 0x0000000402007c0c */ /* 0x000fe4000bf05270 */
[----:B----4-:R-:W-:-:S13]  /*01e0*/  ISETP.EQ.AND P1, PT, R28, R29, PT ;  /* 0x0000001d1c00720c */ /* 0x010fda0003f22270 */
[----:B0-----:R-:W-:Y:S05]  /*01f0*/  @!P0 EXIT P1 ;  /* 0x000000000000894d */ /* 0x001fea0000800000 */
[----:B------:R-:W-:Y:S02]  /*0200*/  MOV R6, 0x0 ;  /* 0x0000000000067802 */ /* 0x000fe40000000f00 */
[----:B------:R-:W-:Y:S02]  /*0210*/  IADD3 R2, PT, PT, R32, 0x1, RZ ;  /* 0x0000000120027810 */ /* 0x000fe40007ffe0ff */
[----:B------:R-:W-:Y:S02]  /*0220*/  IADD3 R0, PT, PT, RZ, -R0, RZ ;  /* 0x80000000ff007210 */ /* 0x000fe40007ffe0ff */
[----:B------:R-:W0:Y:S01]  /*0230*/  LDC.64 R6, c[0x4][R6] ;  /* 0x0100000006067b82 */ /* 0x000e220000000a00 */
[----:B------:R-:W-:Y:S02]  /*0240*/  VIMNMX R29, PT, PT, R2, R29, !PT ;  /* 0x0000001d021d7248 */ /* 0x000fe40007fe0100 */
[-C--:B------:R-:W-:Y:S02]  /*0250*/  IADD3 R31, PT, PT, -R33, R28.reuse, RZ ;  /* 0x0000001c211f7210 */ /* 0x080fe40007ffe1ff */
[----:B------:R-:W-:-:S02]  /*0260*/  IADD3 R30, PT, PT, -R32, R28, RZ ;  /* 0x0000001c201e7210 */ /* 0x000fc40007ffe1ff */
[----:B------:R-:W-:Y:S01]  /*0270*/  PRMT R0, R0, 0x7710, RZ ;  /* 0x0000771000007816 */ /* 0x000fe200000000ff */
[----:B------:R-:W-:Y:S01]  /*0280*/  IMAD.WIDE R4, R31, 0x4, RZ ;  /* 0x000000041f047825 */ /* 0x000fe200078e02ff */
[----:B------:R-:W-:Y:S02]  /*0290*/  LOP3.LUT R28, R3, 0x7, RZ, 0xc0, !PT ;  /* 0x00000007031c7812 */ /* 0x000fe400078ec0ff */
[C---:B------:R-:W-:Y:S02]  /*02a0*/  IADD3 R24, PT, PT, R29.reuse, R24, RZ ;  /* 0x000000181d187210 */ /* 0x040fe40007ffe0ff */
[----:B------:R-:W-:Y:S02]  /*02b0*/  IADD3 R27, PT, PT, R29, R0, RZ ;  /* 0x000000001d1b7210 */ /* 0x000fe40007ffe0ff */
[----:B------:R-:W-:Y:S02]  /*02c0*/  IADD3 R26, PT, PT, -R32, R29, RZ ;  /* 0x0000001d201a7210 */ /* 0x000fe40007ffe1ff */
[----:B------:R-:W-:-:S02]  /*02d0*/  IADD3 R25, PT, PT, R28, -0x1, RZ ;  /* 0xffffffff1c197810 */ /* 0x000fc40007ffe0ff */
[----:B------:R-:W-:-:S07]  /*02e0*/  LOP3.LUT R24, R24, 0x7, RZ, 0xc0, !PT ;  /* 0x0000000718187812 */ /* 0x000fce00078ec0ff */
[----:B------:R-:W-:-:S07]  /*02f0*/  LEPC R20, `(.L_x_1) ;  /* 0x000000001014794e */ /* 0x000fce0000000000 */
[----:B0-----:R-:W-:Y:S05]  /*0300*/  CALL.ABS.NOINC R6 ;  /* 0x0000000006007343 */ /* 0x001fea0003c00000 */
.L_x_1:
[----:B------:R-:W-:Y:S01]  /*0310*/  IADD3 R0, PT, PT, R18, UR39, RZ ;  /* 0x0000002712007c10 */ /* 0x000fe2000fffe0ff */
[----:B------:R-:W-:Y:S01]  /*0320*/  BSSY.RECONVERGENT B0, `(.L_x_2) ;  /* 0x00000a1000007945 */ /* 0x000fe20003800200 */
[----:B------:R-:W-:Y:S02]  /*0330*/  ISETP.GE.AND P0, PT, R31, 0x1, PT ;  /* 0x000000011f00780c */ /* 0x000fe40003f06270 */
[----:B------:R-:W-:Y:S02]  /*0340*/  IADD3 R0, PT, PT, RZ, -R0, RZ ;  /* 0x80000000ff007210 */ /* 0x000fe40007ffe0ff */
[----:B------:R-:W-:Y:S02]  /*0350*/  MOV R16, R4 ;  /* 0x0000000400107202 */ /* 0x000fe40000000f00 */
[----:B------:R-:W-:Y:S02]  /*0360*/  PRMT R0, R0, 0x7710, RZ ;  /* 0x0000771000007816 */ /* 0x000fe400000000ff */
[----:B------:R-:W-:-:S02]  /*0370*/  MOV R17, R5 ;  /* 0x0000000500117202 */ /* 0x000fc40000000f00 */
[----:B------:R-:W-:-:S04]  /*0380*/  IADD3 R0, PT, PT, R0, UR40, RZ ;  /* 0x0000002800007c10 */ /* 0x000fc8000fffe0ff */
[----:B------:R-:W-:-:S04]  /*0390*/  LOP3.LUT R3, R0, 0xf, RZ, 0xc0, !PT ;  /* 0x0000000f00037812 */ /* 0x000fc800078ec0ff */
[----:B------:R-:W-:Y:S01]  /*03a0*/  IADD3 R12, PT, PT, R3, -0x1, RZ ;  /* 0xffffffff030c7810 */ /* 0x000fe20007ffe0ff */
[----:B------:R-:W-:Y:S06]  /*03b0*/  @!P0 BRA `(.L_x_3) ;  /* 0x00000008005c8947 */ /* 0x000fec0003800000 */
[----:B------:R-:W0:Y:S01]  /*03c0*/  LDC R0, c[0x0][0x388] ;  /* 0x0000e200ff007b82 */ /* 0x000e220000000800 */
[----:B------:R-:W0:Y:S01]  /*03d0*/  LDCU UR4, c[0x0][0x390] ;  /* 0x00007200ff0477ac */ /* 0x000e220008000800 */
[----:B------:R-:W-:Y:S01]  /*03e0*/  BSSY.RECONVERGENT B1, `(.L_x_4) ;  /* 0x0000045000017945 */ /* 0x000fe20003800200 */
[----:B------:R-:W-:Y:S02]  /*03f0*/  LOP3.LUT P0, RZ, R30, 0xf, RZ, 0xc0, !PT ;  /* 0x0000000f1eff7812 */ /* 0x000fe4000780c0ff */
[----:B0-----:R-:W-:-:S04]  /*0400*/  IADD3 R0, PT, PT, R23, UR4, -R0 ;  /* 0x0000000417007c10 */ /* 0x001fc8000fffe800 */
[----:B------:R-:W-:Y:S01]  /*0410*/  ISETP.GT.U32.AND P1, PT, R0, -0x10, PT ;  /* 0xfffffff00000780c */ /* 0x000fe20003f24070 */
[----:B------:R-:W-:-:S12]  /*0420*/  HFMA2 R0, -RZ, RZ, 0, 0 ;  /* 0x00000000ff007431 */ /* 0x000fd800000001ff */
[----:B------:R-:W-:Y:S05]  /*0430*/  @P1 BRA `(.L_x_5) ;  /* 0x0000000000fc1947 */ /* 0x000fea0003800000 */
[----:B------:R-:W0:Y:S01]  /*0440*/  LDC R13, c[0x0][0x38c] ;  /* 0x0000e300ff0d7b82 */ /* 0x000e220000000800 */
[----:B------:R-:W-:Y:S02]  /*0450*/  IADD3 R14, P1, PT, R16, 0x20, RZ ;  /* 0x00000020100e7810 */ /* 0x000fe40007f3e0ff */
[----:B------:R-:W-:Y:S02]  /*0460*/  LOP3.LUT R0, R30, 0xfffffff0, RZ, 0xc0, !PT ;  /* 0xfffffff01e007812 */ /* 0x000fe400078ec0ff */
[----:B------:R-:W-:Y:S02]  /*0470*/  IADD3.X R15, PT, PT, RZ, R17, RZ, P1, !PT ;  /* 0x00000011ff0f7210 */ /* 0x000fe40000ffe4ff */
[----:B------:R-:W-:Y:S01]  /*0480*/  IADD3 R35, PT, PT, -R0, RZ, RZ ;  /* 0x000000ff00237210 */ /* 0x000fe20007ffe1ff */
[----:B0-----:R-:W-:-:S07]  /*0490*/  IMAD R36, R33, R13, R33 ;  /* 0x0000000d21247224 */ /* 0x001fce00078e0221 */
.L_x_6:
[----:B----4-:R-:W0:Y:S02]  /*04a0*/  LDC.64 R4, c[0x0][0x380] ;  /* 0x0000e000ff047b82 */ /* 0x010e240000000a00 */
[----:B0-----:R-:W-:-:S05]  /*04b0*/  IMAD.WIDE R4, R36, 0x4, R4 ;  /* 0x0000000424047825 */ /* 0x001fca00078e0204 */
[----:B------:R0:W2:Y:S01]  /*04c0*/  LDG.E R7, desc[UR36][R4.64] ;  /* 0x0000002404077981 */ /* 0x0000a2000c1e1900 */
[----:B------:R-:W-:Y:S01]  /*04d0*/  IMAD.WIDE R20, R13, 0x4, R4 ;  /* 0x000000040d147825 */ /* 0x000fe200078e0204 */
[----:B0-----:R-:W-:Y:S02]  /*04e0*/  MOV R4, R14 ;  /* 0x0000000e00047202 */ /* 0x001fe40000000f00 */
[----:B------:R-:W-:-:S05]  /*04f0*/  MOV R5, R15 ;  /* 0x0000000f00057202 */ /* 0x000fca0000000f00 */
[----:B--2---:R0:W-:Y:S04]  /*0500*/  ST.E desc[UR36][R4.64+-0x20], R7 ;  /* 0xffffe00704007985 */ /* 0x0041e8000c101924 */
[----:B------:R-:W2:Y:S01]  /*0510*/  LDG.E R37, desc[UR36][R20.64] ;  /* 0x0000002414257981 */ /* 0x000ea2000c1e1900 */
[----:B------:R-:W-:-:S03]  /*0520*/  IMAD.WIDE R14, R13, 0x4, R20 ;  /* 0x000000040d0e7825 */ /* 0x000fc600078e0214 */
[----:B--2---:R1:W-:Y:S04]  /*0530*/  ST.E desc[UR36][R4.64+-0x1c], R37 ;  /* 0xffffe42504007985 */ /* 0x0043e8000c101924 */
[----:B------:R-:W2:Y:S01]  /*0540*/  LDG.E R39, desc[UR36][R14.64] ;  /* 0x000000240e277981 */ /* 0x000ea2000c1e1900 */
[----:B------:R-:W-:-:S03]  /*0550*/  IMAD.WIDE R10, R13, 0x4, R14 ;  /* 0x000000040d0a7825 */ /* 0x000fc600078e020e */
[----:B--2---:R2:W-:Y:S04]  /*0560*/  ST.E desc[UR36][R4.64+-0x18], R39 ;  /* 0xffffe82704007985 */ /* 0x0045e8000c101924 */
[----:B------:R-:W3:Y:S01]  /*0570*/  LDG.E R41, desc[UR36][R10.64] ;  /* 0x000000240a297981 */ /* 0x000ee2000c1e1900 */
[----:B------:R-:W-:-:S03]  /*0580*/  IMAD.WIDE R8, R13, 0x4, R10 ;  /* 0x000000040d087825 */ /* 0x000fc600078e020a */
[----:B---3--:R3:W-:Y:S04]  /*0590*/  ST.E desc[UR36][R4.64+-0x14], R41 ;  /* 0xffffec2904007985 */ /* 0x0087e8000c101924 */
[----:B------:R-:W4:Y:S01]  /*05a0*/  LDG.E R43, desc[UR36][R8.64] ;  /* 0x00000024082b7981 */ /* 0x000f22000c1e1900 */
[----:B0-----:R-:W-:-:S03]  /*05b0*/  IMAD.WIDE R6, R13, 0x4, R8 ;  /* 0x000000040d067825 */ /* 0x001fc600078e0208 */
[----:B----4-:R0:W-:Y:S04]  /*05c0*/  ST.E desc[UR36][R4.64+-0x10], R43 ;  /* 0xfffff02b04007985 */ /* 0x0101e8000c101924 */
[----:B------:R-:W4:Y:S01]  /*05d0*/  LDG.E R45, desc[UR36][R6.64] ;  /* 0x00000024062d7981 */ /* 0x000f22000c1e1900 */
[----:B------:R-:W-:-:S03]  /*05e0*/  IMAD.WIDE R20, R13, 0x4, R6 ;  /* 0x000000040d147825 */ /* 0x000fc600078e0206 */
[----:B----4-:R4:W-:Y:S04]  /*05f0*/  ST.E desc[UR36][R4.64+-0xc], R45 ;  /* 0xfffff42d04007985 */ /* 0x0109e8000c101924 */
[----:B-1----:R-:W5:Y:S01]  /*0600*/  LDG.E R37, desc[UR36][R20.64] ;  /* 0x0000002414257981 */ /* 0x002f62000c1e1900 */
[----:B------:R-:W-:-:S03]  /*0610*/  IMAD.WIDE R14, R13, 0x4, R20 ;  /* 0x000000040d0e7825 */ /* 0x000fc600078e0214 */
[----:B-----5:R1:W-:Y:S04]  /*0620*/  ST.E desc[UR36][R4.64+-0x8], R37 ;  /* 0xfffff82504007985 */ /* 0x0203e8000c101924 */
[----:B--2---:R-:W2:Y:S01]  /*0630*/  LDG.E R39, desc[UR36][R14.64] ;  /* 0x000000240e277981 */ /* 0x004ea2000c1e1900 */
[----:B------:R-:W-:-:S03]  /*0640*/  IMAD.WIDE R10, R13, 0x4, R14 ;  /* 0x000000040d0a7825 */ /* 0x000fc600078e020e */
[----:B--2---:R2:W-:Y:S04]  /*0650*/  ST.E desc[UR36][R4.64+-0x4], R39 ;  /* 0xfffffc2704007985 */ /* 0x0045e8000c101924 */
[----:B---3--:R-:W3:Y:S01]  /*0660*/  LDG.E R41, desc[UR36][R10.64] ;  /* 0x000000240a297981 */ /* 0x008ee2000c1e1900 */
[----:B------:R-:W-:-:S03]  /*0670*/  IMAD.WIDE R8, R13, 0x4, R10 ;  /* 0x000000040d087825 */ /* 0x000fc600078e020a */
[----:B---3--:R3:W-:Y:S04]  /*0680*/  ST.E desc[UR36][R4.64], R41 ;  /* 0x0000002904007985 */ /* 0x0087e8000c101924 */
[----:B0-----:R-:W5:Y:S01]  /*0690*/  LDG.E R43, desc[UR36][R8.64] ;  /* 0x00000024082b7981 */ /* 0x001f62000c1e1900 */
[----:B------:R-:W-:-:S03]  /*06a0*/  IMAD.WIDE R6, R13, 0x4, R8 ;  /* 0x000000040d067825 */ /* 0x000fc600078e0208 */
[----:B-----5:R0:W-:Y:S04]  /*06b0*/  ST.E desc[UR36][R4.64+0x4], R43 ;  /* 0x0000042b04007985 */ /* 0x0201e8000c101924 */
[----:B----4-:R-:W4:Y:S01]  /*06c0*/  LDG.E R45, desc[UR36][R6.64] ;  /* 0x00000024062d7981 */ /* 0x010f22000c1e1900 */
        /* <DEDUP_REMOVED lines=8> */
[----:B---3--:R-:W2:Y:S01]  /*0750*/  LDG.E R41, desc[UR36][R10.64] ;  /* 0x000000240a297981 */ /* 0x008ea2000c1e1900 */
[----:B------:R-:W-:-:S03]  /*0760*/  IMAD.WIDE R8, R13, 0x4, R10 ;  /* 0x000000040d087825 */ /* 0x000fc600078e020a */
[----:B--2---:R4:W-:Y:S04]  /*0770*/  ST.E desc[UR36][R4.64+0x14], R41 ;  /* 0x0000142904007985 */ /* 0x0049e8000c101924 */
[----:B0-----:R-:W2:Y:S01]  /*0780*/  LDG.E R43, desc[UR36][R8.64] ;  /* 0x00000024082b7981 */ /* 0x001ea2000c1e1900 */
[----:B------:R-:W-:-:S03]  /*0790*/  IMAD.WIDE R6, R13, 0x4, R8 ;  /* 0x000000040d067825 */ /* 0x000fc600078e0208 */
[----:B--2---:R4:W-:Y:S04]  /*07a0*/  ST.E desc[UR36][R4.64+0x18], R43 ;  /* 0x0000182b04007985 */ /* 0x0049e8000c101924 */
[----:B------:R-:W2:Y:S01]  /*07b0*/  LDG.E R7, desc[UR36][R6.64] ;  /* 0x0000002406077981 */ /* 0x000ea2000c1e1900 */
[----:B------:R-:W-:Y:S02]  /*07c0*/  IADD3 R35, PT, PT, R35, 0x10, RZ ;  /* 0x0000001023237810 */ /* 0x000fe40007ffe0ff */
[----:B------:R-:W-:Y:S02]  /*07d0*/  IADD3 R14, P2, PT, R4, 0x40, RZ ;  /* 0x00000040040e7810 */ /* 0x000fe40007f5e0ff */
[----:B------:R-:W-:Y:S02]  /*07e0*/  ISETP.NE.AND P1, PT, R35, RZ, PT ;  /* 0x000000ff2300720c */ /* 0x000fe40003f25270 */
[----:B------:R-:W-:-:S02]  /*07f0*/  IADD3.X R15, PT, PT, RZ, R5, RZ, P2, !PT ;  /* 0x00000005ff0f7210 */ /* 0x000fc400017fe4ff */
[----:B------:R-:W-:Y:S01]  /*0800*/  LEA R36, R13, R36, 0x4 ;  /* 0x000000240d247211 */ /* 0x000fe200078e20ff */
[----:B--2---:R4:W-:Y:S08]  /*0810*/  ST.E desc[UR36][R4.64+0x1c], R7 ;  /* 0x00001c0704007985 */ /* 0x0049f0000c101924 */
[----:B------:R-:W-:Y:S05]  /*0820*/  @P1 BRA `(.L_x_6) ;  /* 0xfffffffc001c1947 */ /* 0x000fea000383ffff */
.L_x_5:
[----:B------:R-:W-:Y:S05]  /*0830*/  BSYNC.RECONVERGENT B1 ;  /* 0x0000000000017941 */ /* 0x000fea0003800200 */
.L_x_4:
[----:B------:R-:W-:Y:S05]  /*0840*/  @!P0 BRA `(.L_x_3) ;  /* 0x0000000400388947 */ /* 0x000fea0003800000 */
[----:B------:R-:W-:Y:S01]  /*0850*/  ISETP.GE.U32.AND P0, PT, R12, 0x7, PT ;  /* 0x000000070c00780c */ /* 0x000fe20003f06070 */
[----:B------:R-:W-:Y:S01]  /*0860*/  BSSY.RECONVERGENT B1, `(.L_x_7) ;  /* 0x0000021000017945 */ /* 0x000fe20003800200 */
[----:B------:R-:W-:-:S11]  /*0870*/  LOP3.LUT P1, RZ, R3, 0x7, RZ, 0xc0, !PT ;  /* 0x0000000703ff7812 */ /* 0x000fd6000782c0ff */
[----:B------:R-:W-:Y:S05]  /*0880*/  @!P0 BRA `(.L_x_8) ;  /* 0x0000000000788947 */ /* 0x000fea0003800000 */
[----:B------:R-:W0:Y:S01]  /*0890*/  LDC R13, c[0x0][0x38c] ;  /* 0x0000e300ff0d7b82 */ /* 0x000e220000000800 */
[----:B----4-:R-:W-:-:S07]  /*08a0*/  IADD3 R4, PT, PT, R0, R33, RZ ;  /* 0x0000002100047210 */ /* 0x010fce0007ffe0ff */
[----:B------:R-:W1:Y:S01]  /*08b0*/  LDC.64 R8, c[0x0][0x380] ;  /* 0x0000e000ff087b82 */ /* 0x000e620000000a00 */
[----:B0-----:R-:W-:-:S04]  /*08c0*/  IMAD R5, R4, R13, R33 ;  /* 0x0000000d04057224 */ /* 0x001fc800078e0221 */
[----:B-1----:R-:W-:-:S05]  /*08d0*/  IMAD.WIDE R8, R5, 0x4, R8 ;  /* 0x0000000405087825 */ /* 0x002fca00078e0208 */
[----:B------:R-:W2:Y:S01]  /*08e0*/  LDG.E R35, desc[UR36][R8.64] ;  /* 0x0000002408237981 */ /* 0x000ea2000c1e1900 */
[----:B------:R-:W-:-:S04]  /*08f0*/  IMAD.WIDE.U32 R6, R0, 0x4, R16 ;  /* 0x0000000400067825 */ /* 0x000fc800078e0010 */
[C---:B------:R-:W-:Y:S01]  /*0900*/  IMAD.WIDE R4, R13.reuse, 0x4, R8 ;  /* 0x000000040d047825 */ /* 0x040fe200078e0208 */
        /* <DEDUP_REMOVED lines=10> */
[----:B------:R-:W3:Y:S01]  /*09b0*/  LDG.E R43, desc[UR36][R10.64] ;  /* 0x000000240a2b7981 */ /* 0x000ee2000c1e1900 */
[----:B------:R-:W-:-:S03]  /*09c0*/  IMAD.WIDE R8, R13, 0x4, R10 ;  /* 0x000000040d087825 */ /* 0x000fc600078e020a */
[----:B---3--:R2:W-:Y:S04]  /*09d0*/  ST.E desc[UR36][R6.64+0x10], R43 ;  /* 0x0000102b06007985 */ /* 0x0085e8000c101924 */
[----:B0-----:R-:W3:Y:S01]  /*09e0*/  LDG.E R35, desc[UR36][R8.64] ;  /* 0x0000002408237981 */ /* 0x001ee2000c1e1900 */
[----:B------:R-:W-:-:S03]  /*09f0*/  IMAD.WIDE R4, R13, 0x4, R8 ;  /* 0x000000040d047825 */ /* 0x000fc600078e0208 */
[----:B---3--:R2:W-:Y:S04]  /*0a00*/  ST.E desc[UR36][R6.64+0x14], R35 ;  /* 0x0000142306007985 */ /* 0x0085e8000c101924 */
[----:B-1----:R-:W3:Y:S01]  /*0a10*/  LDG.E R37, desc[UR36][R4.64] ;  /* 0x0000002404257981 */ /* 0x002ee2000c1e1900 */
[----:B------:R-:W-:-:S03]  /*0a20*/  IMAD.WIDE R20, R13, 0x4, R4 ;  /* 0x000000040d147825 */ /* 0x000fc600078e0204 */
[----:B---3--:R2:W-:Y:S04]  /*0a30*/  ST.E desc[UR36][R6.64+0x18], R37 ;  /* 0x0000182506007985 */ /* 0x0085e8000c101924 */
[----:B------:R-:W3:Y:S01]  /*0a40*/  LDG.E R21, desc[UR36][R20.64] ;  /* 0x0000002414157981 */ /* 0x000ee2000c1e1900 */
[----:B------:R-:W-:-:S03]  /*0a50*/  IADD3 R0, PT, PT, R0, 0x8, RZ ;  /* 0x0000000800007810 */ /* 0x000fc60007ffe0ff */
[----:B---3--:R2:W-:Y:S04]  /*0a60*/  ST.E desc[UR36][R6.64+0x1c], R21 ;  /* 0x00001c1506007985 */ /* 0x0085e8000c101924 */
.L_x_8:
[----:B------:R-:W-:Y:S05]  /*0a70*/  BSYNC.RECONVERGENT B1 ;  /* 0x0000000000017941 */ /* 0x000fea0003800200 */
.L_x_7:
[----:B------:R-:W-:Y:S05]  /*0a80*/  @!P1 BRA `(.L_x_3) ;  /* 0x0000000000a89947 */ /* 0x000fea0003800000 */
[----:B------:R-:W-:Y:S01]  /*0a90*/  ISETP.GE.U32.AND P0, PT, R25, 0x3, PT ;  /* 0x000000031900780c */ /* 0x000fe20003f06070 */
[----:B------:R-:W-:Y:S01]  /*0aa0*/  BSSY.RECONVERGENT B1, `(.L_x_9) ;  /* 0x0000016000017945 */ /* 0x000fe20003800200 */
[----:B------:R-:W-:-:S04]  /*0ab0*/  LOP3.LUT R13, R28, 0x3, RZ, 0xc0, !PT ;  /* 0x000000031c0d7812 */ /* 0x000fc800078ec0ff */
[----:B------:R-:W-:-:S07]  /*0ac0*/  ISETP.NE.AND P1, PT, R13, RZ, PT ;  /* 0x000000ff0d00720c */ /* 0x000fce0003f25270 */
[----:B------:R-:W-:Y:S06]  /*0ad0*/  @!P0 BRA `(.L_x_10) ;  /* 0x0000000000488947 */ /* 0x000fec0003800000 */
[----:B----4-:R-:W2:Y:S01]  /*0ae0*/  LDC R5, c[0x0][0x38c] ;  /* 0x0000e300ff057b82 */ /* 0x010ea20000000800 */
[----:B------:R-:W-:-:S07]  /*0af0*/  IADD3 R4, PT, PT, R0, R33, RZ ;  /* 0x0000002100047210 */ /* 0x000fce0007ffe0ff */
[----:B------:R-:W0:Y:S01]  /*0b00*/  LDC.64 R14, c[0x0][0x380] ;  /* 0x0000e000ff0e7b82 */ /* 0x000e220000000a00 */
[----:B--2---:R-:W-:-:S04]  /*0b10*/  IMAD R7, R4, R5, R33 ;  /* 0x0000000504077224 */ /* 0x004fc800078e0221 */
[----:B0-----:R-:W-:-:S05]  /*0b20*/  IMAD.WIDE R14, R7, 0x4, R14 ;  /* 0x00000004070e7825 */ /* 0x001fca00078e020e */
        /* <DEDUP_REMOVED lines=10> */
[----:B------:R-:W2:Y:S01]  /*0bd0*/  LDG.E R5, desc[UR36][R4.64] ;  /* 0x0000002404057981 */ /* 0x000ea2000c1e1900 */
[----:B------:R-:W-:-:S03]  /*0be0*/  IADD3 R0, PT, PT, R0, 0x4, RZ ;  /* 0x0000000400007810 */ /* 0x000fc60007ffe0ff */
[----:B--2---:R0:W-:Y:S04]  /*0bf0*/  ST.E desc[UR36][R6.64+0xc], R5 ;  /* 0x00000c0506007985 */ /* 0x0041e8000c101924 */
.L_x_10:
[----:B------:R-:W-:Y:S05]  /*0c00*/  BSYNC.RECONVERGENT B1 ;  /* 0x0000000000017941 */ /* 0x000fea0003800200 */
.L_x_9:
[----:B------:R-:W-:Y:S05]  /*0c10*/  @!P1 BRA `(.L_x_3) ;  /* 0x0000000000449947 */ /* 0x000fea0003800000 */
[----:B------:R-:W1:Y:S01]  /*0c20*/  LDC R15, c[0x0][0x38c] ;  /* 0x0000e300ff0f7b82 */ /* 0x000e620000000800 */
[----:B0-2---:R-:W-:-:S07]  /*0c30*/  IADD3 R6, PT, PT, R0, R33, RZ ;  /* 0x0000002100067210 */ /* 0x005fce0007ffe0ff */
[----:B----4-:R-:W0:Y:S01]  /*0c40*/  LDC.64 R4, c[0x0][0x380] ;  /* 0x0000e000ff047b82 */ /* 0x010e220000000a00 */
[----:B-1----:R-:W-:-:S04]  /*0c50*/  IMAD R7, R6, R15, R33 ;  /* 0x0000000f06077224 */ /* 0x002fc800078e0221 */
[----:B0-----:R-:W-:-:S05]  /*0c60*/  IMAD.WIDE R4, R7, 0x4, R4 ;  /* 0x0000000407047825 */ /* 0x001fca00078e0204 */
[----:B------:R-:W2:Y:S01]  /*0c70*/  LDG.E R9, desc[UR36][R4.64] ;  /* 0x0000002404097981 */ /* 0x000ea2000c1e1900 */
[----:B------:R-:W-:Y:S01]  /*0c80*/  IMAD.WIDE.U32 R6, R0, 0x4, R16 ;  /* 0x0000000400067825 */ /* 0x000fe200078e0010 */
[----:B------:R-:W-:-:S04]  /*0c90*/  ISETP.NE.AND P0, PT, R13, 0x1, PT ;  /* 0x000000010d00780c */ /* 0x000fc80003f05270 */
[----:B--2---:R1:W-:Y:S09]  /*0ca0*/  ST.E desc[UR36][R6.64], R9 ;  /* 0x0000000906007985 */ /* 0x0043f2000c101924 */
[----:B------:R-:W-:Y:S05]  /*0cb0*/  @!P0 BRA `(.L_x_3) ;  /* 0x00000000001c8947 */ /* 0x000fea0003800000 */
[----:B------:R-:W-:-:S05]  /*0cc0*/  IMAD.WIDE R4, R15, 0x4, R4 ;  /* 0x000000040f047825 */ /* 0x000fca00078e0204 */
[----:B------:R-:W2:Y:S01]  /*0cd0*/  LDG.E R11, desc[UR36][R4.64] ;  /* 0x00000024040b7981 */ /* 0x000ea2000c1e1900 */
[----:B------:R-:W-:-:S13]  /*0ce0*/  ISETP.NE.AND P0, PT, R13, 0x2, PT ;  /* 0x000000020d00780c */ /* 0x000fda0003f05270 */
[----:B-1----:R-:W-:Y:S01]  /*0cf0*/  @P0 IMAD.WIDE R8, R15, 0x4, R4 ;  /* 0x000000040f080825 */ /* 0x002fe200078e0204 */
[----:B--2---:R3:W-:Y:S05]  /*0d00*/  ST.E desc[UR36][R6.64+0x4], R11 ;  /* 0x0000040b06007985 */ /* 0x0047ea000c101924 */
[----:B------:R-:W2:Y:S04]  /*0d10*/  @P0 LDG.E R9, desc[UR36][R8.64] ;  /* 0x0000002408090981 */ /* 0x000ea8000c1e1900 */
[----:B--2---:R3:W-:Y:S02]  /*0d20*/  @P0 ST.E desc[UR36][R6.64+0x8], R9 ;  /* 0x0000080906000985 */ /* 0x0047e4000c101924 */
.L_x_3:
[----:B------:R-:W-:Y:S05]  /*0d30*/  BSYNC.RECONVERGENT B0 ;  /* 0x0000000000007941 */ /* 0x000fea0003800200 */
.L_x_2:
[----:B01234-:R-:W2:Y:S01]  /*0d40*/  LD.E R7, desc[UR36][R16.64] ;  /* 0x0000002410077980 */ /* 0x01fea2000c101900 */
[----:B------:R-:W-:Y:S01]  /*0d50*/  ISETP.GE.AND P1, PT, R31, 0x1, PT ;  /* 0x000000011f00780c */ /* 0x000fe20003f26270 */
[----:B------:R-:W-:Y:S01]  /*0d60*/  BSSY.RECONVERGENT B0, `(.L_x_11) ;  /* 0x00000e5000007945 */ /* 0x000fe20003800200 */
[----:B--2---:R-:W-:-:S04]  /*0d70*/  FSETP.LT.AND P0, PT, R7, RZ, PT ;  /* 0x000000ff0700720b */ /* 0x004fc80003f01000 */
[----:B------:R-:W-:Y:S02]  /*0d80*/  SEL R6, RZ, 0xffffffff, !P0 ;  /* 0xffffffffff067807 */ /* 0x000fe40004000000 */
[----:B------:R-:W-:Y:S02]  /*0d90*/  FSETP.GE.AND P0, PT, R7, RZ, PT ;  /* 0x000000ff0700720b */ /* 0x000fe40003f06000 */
[----:B------:R-:W-:-:S04]  /*0da0*/  I2FP.F32.S32 R6, R6 ;  /* 0x0000000600067245 */ /* 0x000fc80000201400 */
[----:B------:R-:W-:Y:S01]  /*0db0*/  FSEL R6, R6, 1, !P0 ;  /* 0x3f80000006067808 */ /* 0x000fe20004000000 */
[----:B------:R-:W-:Y:S06]  /*0dc0*/  @!P1 BRA `(.L_x_12) ;  /* 0x0000000c00689947 */ /* 0x000fec0003800000 */
[----:B------:R-:W-:Y:S01]  /*0dd0*/  ISETP.GE.U32.AND P0, PT, R34, 0xf, PT ;  /* 0x0000000f2200780c */ /* 0x000fe20003f06070 */
[----:B------:R-:W-:Y:S01]  /*0de0*/  BSSY.RECONVERGENT B1, `(.L_x_13) ;  /* 0x000002e000017945 */ /* 0x000fe20003800200 */
[----:B------:R-:W-:Y:S01]  /*0df0*/  HFMA2 R9, -RZ, RZ, 0, 0 ;  /* 0x00000000ff097431 */ /* 0x000fe200000001ff */
[----:B------:R-:W-:-:S10]  /*0e00*/  MOV R0, RZ ;  /* 0x000000ff00007202 */ /* 0x000fd40000000f00 */
[----:B------:R-:W-:Y:S05]  /*0e10*/  @!P0 BRA `(.L_x_14) ;  /* 0x0000000000a88947 */ /* 0x000fea0003800000 */
[----:B------:R-:W-:Y:S01]  /*0e20*/  BSSY.RECONVERGENT B2, `(.L_x_15) ;  /* 0x0000028000027945 */ /* 0x000fe20003800200 */
[----:B------:R-:W-:Y:S02]  /*0e30*/  MOV R9, RZ ;  /* 0x000000ff00097202 */ /* 0x000fe40000000f00 */
[----:B------:R-:W-:-:S07]  /*0e40*/  MOV R0, RZ ;  /* 0x000000ff00007202 */ /* 0x000fce0000000f00 */
.L_x_16:
[----:B------:R-:W-:-:S05]  /*0e50*/  IMAD.WIDE.U32 R4, R9, 0x4, R16 ;  /* 0x0000000409047825 */ /* 0x000fca00078e0010 */
[----:B------:R-:W2:Y:S04]  /*0e60*/  LD.E R21, desc[UR36][R4.64] ;  /* 0x0000002404157980 */ /* 0x000ea8000c101900 */
[----:B------:R-:W3:Y:S04]  /*0e70*/  LD.E R35, desc[UR36][R4.64+0x4] ;  /* 0x0000042404237980 */ /* 0x000ee8000c101900 */
[----:B------:R-:W4:Y:S04]  /*0e80*/  LD.E R37, desc[UR36][R4.64+0x8] ;  /* 0x0000082404257980 */ /* 0x000f28000c101900 */
[----:B------:R-:W5:Y:S04]  /*0e90*/  LD.E R15, desc[UR36][R4.64+0xc] ;  /* 0x00000c24040f7980 */ /* 0x000f68000c101900 */
[----:B------:R-:W5:Y:S04]  /*0ea0*/  LD.E R14, desc[UR36][R4.64+0x10] ;  /* 0x00001024040e7980 */ /* 0x000f68000c101900 */
[----:B------:R-:W5:Y:S04]  /*0eb0*/  LD.E R13, desc[UR36][R4.64+0x14] ;  /* 0x00001424040d7980 */ /* 0x000f68000c101900 */
[----:B------:R-:W5:Y:S04]  /*0ec0*/  LD.E R11, desc[UR36][R4.64+0x18] ;  /* 0x00001824040b7980 */ /* 0x000f68000c101900 */
[----:B------:R-:W5:Y:S04]  /*0ed0*/  LD.E R10, desc[UR36][R4.64+0x1c] ;  /* 0x00001c24040a7980 */ /* 0x000f68000c101900 */
[----:B------:R-:W5:Y:S01]  /*0ee0*/  LD.E R8, desc[UR36][R4.64+0x20] ;  /* 0x0000202404087980 */ /* 0x000f62000c101900 */
[----:B--2---:R-:W-:-:S04]  /*0ef0*/  FFMA R0, R21, R21, R0 ;  /* 0x0000001515007223 */ /* 0x004fc80000000000 */
[----:B---3--:R-:W-:-:S04]  /*0f00*/  FFMA R0, R35, R35, R0 ;  /* 0x0000002323007223 */ /* 0x008fc80000000000 */
[----:B----4-:R-:W-:Y:S02]  /*0f10*/  FFMA R20, R37, R37, R0 ;  /* 0x0000002525147223 */ /* 0x010fe40000000000 */
[----:B------:R-:W2:Y:S02]  /*0f20*/  LD.E R0, desc[UR36][R4.64+0x24] ;  /* 0x0000242404007980 */ /* 0x000ea4000c101900 */
[----:B-----5:R-:W-:Y:S02]  /*0f30*/  FFMA R21, R15, R15, R20 ;  /* 0x0000000f0f157223 */ /* 0x020fe40000000014 */
[----:B------:R-:W3:Y:S02]  /*0f40*/  LD.E R15, desc[UR36][R4.64+0x28] ;  /* 0x00002824040f7980 */ /* 0x000ee4000c101900 */
[----:B------:R-:W-:Y:S02]  /*0f50*/  FFMA R20, R14, R14, R21 ;  /* 0x0000000e0e147223 */ /* 0x000fe40000000015 */
[----:B------:R-:W4:Y:S02]  /*0f60*/  LD.E R14, desc[UR36][R4.64+0x2c] ;  /* 0x00002c24040e7980 */ /* 0x000f24000c101900 */
[----:B------:R-:W-:-:S02]  /*0f70*/  FFMA R20, R13, R13, R20 ;  /* 0x0000000d0d147223 */ /* 0x000fc40000000014 */
[----:B------:R-:W5:Y:S02]  /*0f80*/  LD.E R13, desc[UR36][R4.64+0x30] ;  /* 0x00003024040d7980 */ /* 0x000f64000c101900 */
[----:B------:R-:W-:Y:S02]  /*0f90*/  FFMA R35, R11, R11, R20 ;  /* 0x0000000b0b237223 */ /* 0x000fe40000000014 */
[----:B------:R-:W5:Y:S04]  /*0fa0*/  LD.E R11, desc[UR36][R4.64+0x34] ;  /* 0x00003424040b7980 */ /* 0x000f68000c101900 */
[----:B------:R-:W5:Y:S04]  /*0fb0*/  LD.E R20, desc[UR36][R4.64+0x38] ;  /* 0x0000382404147980 */ /* 0x000f68000c101900 */
[----:B------:R-:W5:Y:S01]  /*0fc0*/  LD.E R21, desc[UR36][R4.64+0x3c] ;  /* 0x00003c2404157980 */ /* 0x000f62000c101900 */
[----:B------:R-:W-:-:S04]  /*0fd0*/  FFMA R35, R10, R10, R35 ;  /* 0x0000000a0a237223 */ /* 0x000fc80000000023 */
[----:B------:R-:W-:Y:S01]  /*0fe0*/  FFMA R35, R8, R8, R35 ;  /* 0x0000000808237223 */ /* 0x000fe20000000023 */
[----:B------:R-:W-:Y:S02]  /*0ff0*/  LOP3.LUT R8, R30, 0xfffffff0, RZ, 0xc0, !PT ;  /* 0xfffffff01e087812 */ /* 0x000fe400078ec0ff */
[----:B------:R-:W-:-:S04]  /*1000*/  IADD3 R9, PT, PT, R9, 0x10, RZ ;  /* 0x0000001009097810 */ /* 0x000fc80007ffe0ff */
[----:B------:R-:W-:Y:S01]  /*1010*/  ISETP.NE.AND P0, PT, R9, R8, PT ;  /* 0x000000080900720c */ /* 0x000fe20003f05270 */
[----:B--2---:R-:W-:-:S04]  /*1020*/  FFMA R0, R0, R0, R35 ;  /* 0x0000000000007223 */ /* 0x004fc80000000023 */
[----:B---3--:R-:W-:-:S04]  /*1030*/  FFMA R15, R15, R15, R0 ;  /* 0x0000000f0f0f7223 */ /* 0x008fc80000000000 */
[----:B----4-:R-:W-:-:S04]  /*1040*/  FFMA R14, R14, R14, R15 ;  /* 0x0000000e0e0e7223 */ /* 0x010fc8000000000f */
[----:B-----5:R-:W-:-:S04]  /*1050*/  FFMA R14, R13, R13, R14 ;  /* 0x0000000d0d0e7223 */ /* 0x020fc8000000000e */
[----:B------:R-:W-:-:S04]  /*1060*/  FFMA R11, R11, R11, R14 ;  /* 0x0000000b0b0b7223 */ /* 0x000fc8000000000e */
[----:B------:R-:W-:-:S04]  /*1070*/  FFMA R0, R20, R20, R11 ;  /* 0x0000001414007223 */ /* 0x000fc8000000000b */
[----:B------:R-:W-:Y:S01]  /*1080*/  FFMA R0, R21, R21, R0 ;  /* 0x0000001515007223 */ /* 0x000fe20000000000 */
[----:B------:R-:W-:Y:S06]  /*1090*/  @P0 BRA `(.L_x_16) ;  /* 0xfffffffc006c0947 */ /* 0x000fec000383ffff */
[----:B------:R-:W-:Y:S05]  /*10a0*/  BSYNC.RECONVERGENT B2 ;  /* 0x0000000000027941 */ /* 0x000fea0003800200 */
.L_x_15:
[----:B------:R-:W-:-:S07]  /*10b0*/  MOV R9, R8 ;  /* 0x0000000800097202 */ /* 0x000fce0000000f00 */
.L_x_14:
[----:B------:R-:W-:Y:S05]  /*10c0*/  BSYNC.RECONVERGENT B1 ;  /* 0x0000000000017941 */ /* 0x000fea0003800200 */
.L_x_13:
[----:B------:R-:W-:Y:S01]  /*10d0*/  LOP3.LUT P0, R13, R30, 0xf, RZ, 0xc0, !PT ;  /* 0x0000000f1e0d7812 */ /* 0x000fe2000780c0ff */
[----:B------:R-:W-:-:S12]  /*10e0*/  BSSY.RECONVERGENT B1, `(.L_x_17) ;  /* 0x0000035000017945 */ /* 0x000fd80003800200 */
[----:B------:R-:W-:Y:S05]  /*10f0*/  @!P0 BRA `(.L_x_18) ;  /* 0x0000000000cc8947 */ /* 0x000fea0003800000 */
[----:B------:R-:W-:Y:S01]  /*1100*/  ISETP.GE.U32.AND P0, PT, R12, 0x7, PT ;  /* 0x000000070c00780c */ /* 0x000fe20003f06070 */
[----:B------:R-:W-:Y:S01]  /*1110*/  BSSY.RECONVERGENT B2, `(.L_x_19) ;  /* 0x0000015000027945 */ /* 0x000fe20003800200 */
[----:B------:R-:W-:-:S11]  /*1120*/  LOP3.LUT P1, RZ, R3, 0x7, RZ, 0xc0, !PT ;  /* 0x0000000703ff7812 */ /* 0x000fd6000782c0ff */
[----:B------:R-:W-:Y:S05]  /*1130*/  @!P0 BRA `(.L_x_20) ;  /* 0x0000000000488947 */ /* 0x000fea0003800000 */
        /* <DEDUP_REMOVED lines=8> */
[----:B------:R-:W5:Y:S01]  /*11c0*/  LD.E R15, desc[UR36][R4.64+0x1c] ;  /* 0x00001c24040f7980 */ /* 0x000f62000c101900 */
[----:B------:R-:W-:Y:S01]  /*11d0*/  IADD3 R9, PT, PT, R9, 0x8, RZ ;  /* 0x0000000809097810 */ /* 0x000fe20007ffe0ff */
[----:B--2---:R-:W-:-:S04]  /*11e0*/  FFMA R0, R21, R21, R0 ;  /* 0x0000001515007223 */ /* 0x004fc80000000000 */
[----:B---3--:R-:W-:-:S04]  /*11f0*/  FFMA R0, R35, R35, R0 ;  /* 0x0000002323007223 */ /* 0x008fc80000000000 */
[----:B----4-:R-:W-:-:S04]  /*1200*/  FFMA R37, R37, R37, R0 ;  /* 0x0000002525257223 */ /* 0x010fc80000000000 */
[----:B-----5:R-:W-:-:S04]  /*1210*/  FFMA R14, R14, R14, R37 ;  /* 0x0000000e0e0e7223 */ /* 0x020fc80000000025 */
[----:B------:R-:W-:-:S04]  /*1220*/  FFMA R11, R11, R11, R14 ;  /* 0x0000000b0b0b7223 */ /* 0x000fc8000000000e */
[----:B------:R-:W-:-:S04]  /*1230*/  FFMA R11, R10, R10, R11 ;  /* 0x0000000a0a0b7223 */ /* 0x000fc8000000000b */
[----:B------:R-:W-:-:S04]  /*1240*/  FFMA R0, R8, R8, R11 ;  /* 0x0000000808007223 */ /* 0x000fc8000000000b */
[----:B------:R-:W-:-:S07]  /*1250*/  FFMA R0, R15, R15, R0 ;  /* 0x0000000f0f007223 */ /* 0x000fce0000000000 */
.L_x_20:
[----:B------:R-:W-:Y:S05]  /*1260*/  BSYNC.RECONVERGENT B2 ;  /* 0x0000000000027941 */ /* 0x000fea0003800200 */
.L_x_19:
[----:B------:R-:W-:Y:S05]  /*1270*/  @!P1 BRA `(.L_x_18) ;  /* 0x00000000006c9947 */ /* 0x000fea0003800000 */
[----:B------:R-:W-:Y:S01]  /*1280*/  ISETP.GE.U32.AND P1, PT, R25, 0x3, PT ;  /* 0x000000031900780c */ /* 0x000fe20003f26070 */
[----:B------:R-:W-:Y:S01]  /*1290*/  BSSY.RECONVERGENT B2, `(.L_x_21) ;  /* 0x000000e000027945 */ /* 0x000fe20003800200 */
[----:B------:R-:W-:-:S04]  /*12a0*/  LOP3.LUT R8, R28, 0x3, RZ, 0xc0, !PT ;  /* 0x000000031c087812 */ /* 0x000fc800078ec0ff */
[----:B------:R-:W-:-:S07]  /*12b0*/  ISETP.NE.AND P0, PT, R8, RZ, PT ;  /* 0x000000ff0800720c */ /* 0x000fce0003f05270 */
[----:B------:R-:W-:Y:S06]  /*12c0*/  @!P1 BRA `(.L_x_22) ;  /* 0x0000000000289947 */ /* 0x000fec0003800000 */
[----:B------:R-:W-:-:S05]  /*12d0*/  IMAD.WIDE.U32 R4, R9, 0x4, R16 ;  /* 0x0000000409047825 */ /* 0x000fca00078e0010 */
[----:B------:R-:W2:Y:S04]  /*12e0*/  LD.E R11, desc[UR36][R4.64] ;  /* 0x00000024040b7980 */ /* 0x000ea8000c101900 */
[----:B------:R-:W3:Y:S04]  /*12f0*/  LD.E R15, desc[UR36][R4.64+0x4] ;  /* 0x00000424040f7980 */ /* 0x000ee8000c101900 */
[----:B------:R-:W4:Y:S04]  /*1300*/  LD.E R21, desc[UR36][R4.64+0x8] ;  /* 0x0000082404157980 */ /* 0x000f28000c101900 */
[----:B------:R-:W5:Y:S01]  /*1310*/  LD.E R35, desc[UR36][R4.64+0xc] ;  /* 0x00000c2404237980 */ /* 0x000f62000c101900 */
[----:B------:R-:W-:Y:S01]  /*1320*/  IADD3 R9, PT, PT, R9, 0x4, RZ ;  /* 0x0000000409097810 */ /* 0x000fe20007ffe0ff */
[----:B--2---:R-:W-:-:S04]  /*1330*/  FFMA R0, R11, R11, R0 ;  /* 0x0000000b0b007223 */ /* 0x004fc80000000000 */
[----:B---3--:R-:W-:-:S04]  /*1340*/  FFMA R0, R15, R15, R0 ;  /* 0x0000000f0f007223 */ /* 0x008fc80000000000 */
[----:B----4-:R-:W-:-:S04]  /*1350*/  FFMA R0, R21, R21, R0 ;  /* 0x0000001515007223 */ /* 0x010fc80000000000 */
[----:B-----5:R-:W-:-:S07]  /*1360*/  FFMA R0, R35, R35, R0 ;  /* 0x0000002323007223 */ /* 0x020fce0000000000 */
.L_x_22:
[----:B------:R-:W-:Y:S05]  /*1370*/  BSYNC.RECONVERGENT B2 ;  /* 0x0000000000027941 */ /* 0x000fea0003800200 */
.L_x_21:
[----:B------:R-:W-:Y:S05]  /*1380*/  @!P0 BRA `(.L_x_18) ;  /* 0x0000000000288947 */ /* 0x000fea0003800000 */
[----:B------:R-:W-:-:S05]  /*1390*/  IMAD.WIDE.U32 R4, R9, 0x4, R16 ;  /* 0x0000000409047825 */ /* 0x000fca00078e0010 */
[----:B------:R-:W2:Y:S01]  /*13a0*/  LD.E R9, desc[UR36][R4.64] ;  /* 0x0000002404097980 */ /* 0x000ea2000c101900 */
[----:B------:R-:W-:Y:S01]  /*13b0*/  ISETP.NE.AND P0, PT, R8, 0x1, PT ;  /* 0x000000010800780c */ /* 0x000fe20003f05270 */
[----:B--2---:R-:W-:-:S12]  /*13c0*/  FFMA R0, R9, R9, R0 ;  /* 0x0000000909007223 */ /* 0x004fd80000000000 */
[----:B------:R-:W-:Y:S05]  /*13d0*/  @!P0 BRA `(.L_x_18) ;  /* 0x0000000000148947 */ /* 0x000fea0003800000 */
[----:B------:R-:W-:Y:S01]  /*13e0*/  ISETP.NE.AND P0, PT, R8, 0x2, PT ;  /* 0x000000020800780c */ /* 0x000fe20003f05270 */
[----:B------:R-:W2:-:S12]  /*13f0*/  LD.E R9, desc[UR36][R4.64+0x4] ;  /* 0x0000042404097980 */ /* 0x000e98000c101900 */
[----:B------:R-:W3:Y:S01]  /*1400*/  @P0 LD.E R11, desc[UR36][R4.64+0x8] ;  /* 0x00000824040b0980 */ /* 0x000ee2000c101900 */
[----:B--2---:R-:W-:-:S04]  /*1410*/  FFMA R0, R9, R9, R0 ;  /* 0x0000000909007223 */ /* 0x004fc80000000000 */
[----:B---3--:R-:W-:-:S07]  /*1420*/  @P0 FFMA R0, R11, R11, R0 ;  /* 0x0000000b0b000223 */ /* 0x008fce0000000000 */
.L_x_18:
[----:B------:R-:W-:Y:S05]  /*1430*/  BSYNC.RECONVERGENT B1 ;  /* 0x0000000000017941 */ /* 0x000fea0003800200 */
.L_x_17:
[----:B------:R-:W-:Y:S01]  /*1440*/  IADD3 R4, PT, PT, R0, -0xd000000, RZ ;  /* 0xf300000000047810 */ /* 0x000fe20007ffe0ff */
[----:B------:R0:W1:Y:S01]  /*1450*/  MUFU.RSQ R9, R0 ;  /* 0x0000000000097308 */ /* 0x0000620000001400 */
[----:B------:R-:W-:Y:S01]  /*1460*/  BSSY.RECONVERGENT B1, `(.L_x_23) ;  /* 0x000000b000017945 */ /* 0x000fe20003800200 */
[----:B------:R-:W-:Y:S02]  /*1470*/  ISETP.GE.U32.AND P0, PT, R34, 0xf, PT ;  /* 0x0000000f2200780c */ /* 0x000fe40003f06070 */
[----:B------:R-:W-:-:S13]  /*1480*/  ISETP.GT.U32.AND P1, PT, R4, 0x727fffff, PT ;  /* 0x727fffff0400780c */ /* 0x000fda0003f24070 */
[----:B01----:R-:W-:Y:S05]  /*1490*/  @!P1 BRA `(.L_x_24) ;  /* 0x00000000000c9947 */ /* 0x003fea0003800000 */
[----:B------:R-:W-:-:S07]  /*14a0*/  MOV R11, 0x14c0 ;  /* 0x000014c0000b7802 */ /* 0x000fce0000000f00 */
[----:B------:R-:W-:Y:S05]  /*14b0*/  CALL.REL.NOINC `($__internal_0_$__cuda_sm20_sqrt_rn_f32_slowpath) ;  /* 0x0000004c003c7944 */ /* 0x000fea0003c00000 */
[----:B------:R-:W-:Y:S05]  /*14c0*/  BRA `(.L_x_25) ;  /* 0x0000000000107947 */ /* 0x000fea0003800000 */
.L_x_24:
[C---:B------:R-:W-:Y:S01]  /*14d0*/  FMUL.FTZ R5, R9.reuse, R0 ;  /* 0x0000000009057220 */ /* 0x040fe20000410000 */
[----:B------:R-:W-:-:S03]  /*14e0*/  FMUL.FTZ R4, R9, 0.5 ;  /* 0x3f00000009047820 */ /* 0x000fc60000410000 */
[----:B------:R-:W-:-:S04]  /*14f0*/  FFMA R0, -R5, R5, R0 ;  /* 0x0000000505007223 */ /* 0x000fc80000000100 */
[----:B------:R-:W-:-:S07]  /*1500*/  FFMA R0, R0, R4, R5 ;  /* 0x0000000400007223 */ /* 0x000fce0000000005 */
.L_x_25:
[----:B------:R-:W-:Y:S05]  /*1510*/  BSYNC.RECONVERGENT B1 ;  /* 0x0000000000017941 */ /* 0x000fea0003800200 */
.L_x_23:
[----:B------:R-:W-:Y:S01]  /*1520*/  FFMA R5, R6, R0, R7 ;  /* 0x0000000006057223 */ /* 0x000fe20000000007 */
[----:B------:R-:W-:Y:S01]  /*1530*/  BSSY.RECONVERGENT B1, `(.L_x_26) ;  /* 0x000002d000017945 */ /* 0x000fe20003800200 */
[----:B------:R-:W-:Y:S01]  /*1540*/  HFMA2 R7, -RZ, RZ, 0, 0 ;  /* 0x00000000ff077431 */ /* 0x000fe200000001ff */
[----:B------:R-:W-:Y:S02]  /*1550*/  ISETP.NE.AND P1, PT, R13, RZ, PT ;  /* 0x000000ff0d00720c */ /* 0x000fe40003f25270 */
[----:B------:R0:W-:Y:S01]  /*1560*/  ST.E desc[UR36][R16.64], R5 ;  /* 0x0000000510007985 */ /* 0x0001e2000c101924 */
[----:B------:R-:W-:Y:S01]  /*1570*/  MOV R9, RZ ;  /* 0x000000ff00097202 */ /* 0x000fe20000000f00 */
[----:B------:R-:W-:Y:S09]  /*1580*/  @!P0 BRA `(.L_x_27) ;  /* 0x00000000009c8947 */ /* 0x000ff20003800000 */
[----:B------:R-:W-:Y:S02]  /*1590*/  LOP3.LUT R7, R30, 0xfffffff0, RZ, 0xc0, !PT ;  /* 0xfffffff01e077812 */ /* 0x000fe400078ec0ff */
[----:B------:R-:W-:Y:S02]  /*15a0*/  MOV R0, RZ ;  /* 0x000000ff00007202 */ /* 0x000fe40000000f00 */
[----:B------:R-:W-:-:S07]  /*15b0*/  MOV R9, RZ ;  /* 0x000000ff00097202 */ /* 0x000fce0000000f00 */
.L_x_28:
[----:B0-----:R-:W-:-:S05]  /*15c0*/  IMAD.WIDE.U32 R4, R0, 0x4, R16 ;  /* 0x0000000400047825 */ /* 0x001fca00078e0010 */
        /* <DEDUP_REMOVED lines=8> */
[----:B--2---:R-:W-:-:S03]  /*1650*/  FFMA R20, R20, R20, R9 ;  /* 0x0000001414147223 */ /* 0x004fc60000000009 */
[----:B------:R-:W2:Y:S01]  /*1660*/  LD.E R9, desc[UR36][R4.64+0x20] ;  /* 0x0000202404097980 */ /* 0x000ea2000c101900 */
[----:B---3--:R-:W-:-:S03]  /*1670*/  FFMA R20, R13, R13, R20 ;  /* 0x0000000d0d147223 */ /* 0x008fc60000000014 */
[----:B------:R-:W3:Y:S01]  /*1680*/  LD.E R13, desc[UR36][R4.64+0x24] ;  /* 0x00002424040d7980 */ /* 0x000ee2000c101900 */
[----:B----4-:R-:W-:-:S03]  /*1690*/  FFMA R21, R15, R15, R20 ;  /* 0x0000000f0f157223 */ /* 0x010fc60000000014 */
[----:B------:R-:W4:Y:S01]  /*16a0*/  LD.E R15, desc[UR36][R4.64+0x28] ;  /* 0x00002824040f7980 */ /* 0x000f22000c101900 */
[----:B-----5:R-:W-:-:S03]  /*16b0*/  FFMA R20, R14, R14, R21 ;  /* 0x0000000e0e147223 */ /* 0x020fc60000000015 */
[----:B------:R-:W5:Y:S01]  /*16c0*/  LD.E R14, desc[UR36][R4.64+0x2c] ;  /* 0x00002c24040e7980 */ /* 0x000f62000c101900 */
[----:B------:R-:W-:-:S03]  /*16d0*/  FFMA R21, R11, R11, R20 ;  /* 0x0000000b0b157223 */ /* 0x000fc60000000014 */
[----:B------:R-:W5:Y:S01]  /*16e0*/  LD.E R11, desc[UR36][R4.64+0x30] ;  /* 0x00003024040b7980 */ /* 0x000f62000c101900 */
[----:B------:R-:W-:-:S03]  /*16f0*/  FFMA R35, R10, R10, R21 ;  /* 0x0000000a0a237223 */ /* 0x000fc60000000015 */
[----:B------:R-:W5:Y:S04]  /*1700*/  LD.E R20, desc[UR36][R4.64+0x34] ;  /* 0x0000342404147980 */ /* 0x000f68000c101900 */
[----:B------:R-:W5:Y:S04]  /*1710*/  LD.E R10, desc[UR36][R4.64+0x38] ;  /* 0x00003824040a7980 */ /* 0x000f68000c101900 */
[----:B------:R-:W5:Y:S01]  /*1720*/  LD.E R21, desc[UR36][R4.64+0x3c] ;  /* 0x00003c2404157980 */ /* 0x000f62000c101900 */
[----:B------:R-:W-:Y:S01]  /*1730*/  FFMA R35, R8, R8, R35 ;  /* 0x0000000808237223 */ /* 0x000fe20000000023 */
[----:B------:R-:W-:-:S03]  /*1740*/  IADD3 R0, PT, PT, R0, 0x10, RZ ;  /* 0x0000001000007810 */ /* 0x000fc60007ffe0ff */
[----:B------:R-:W-:Y:S01]  /*1750*/  FFMA R6, R6, R6, R35 ;  /* 0x0000000606067223 */ /* 0x000fe20000000023 */
[----:B------:R-:W-:-:S03]  /*1760*/  ISETP.NE.AND P0, PT, R0, R7, PT ;  /* 0x000000070000720c */ /* 0x000fc60003f05270 */
[----:B--2---:R-:W-:-:S04]  /*1770*/  FFMA R6, R9, R9, R6 ;  /* 0x0000000909067223 */ /* 0x004fc80000000006 */
[----:B---3--:R-:W-:-:S04]  /*1780*/  FFMA R6, R13, R13, R6 ;  /* 0x0000000d0d067223 */ /* 0x008fc80000000006 */
[----:B----4-:R-:W-:-:S04]  /*1790*/  FFMA R15, R15, R15, R6 ;  /* 0x0000000f0f0f7223 */ /* 0x010fc80000000006 */
[----:B-----5:R-:W-:-:S04]  /*17a0*/  FFMA R14, R14, R14, R15 ;  /* 0x0000000e0e0e7223 */ /* 0x020fc8000000000f */
[----:B------:R-:W-:-:S04]  /*17b0*/  FFMA R11, R11, R11, R14 ;  /* 0x0000000b0b0b7223 */ /* 0x000fc8000000000e */
[----:B------:R-:W-:-:S04]  /*17c0*/  FFMA R11, R20, R20, R11 ;  /* 0x00000014140b7223 */ /* 0x000fc8000000000b */
[----:B------:R-:W-:-:S04]  /*17d0*/  FFMA R10, R10, R10, R11 ;  /* 0x0000000a0a0a7223 */ /* 0x000fc8000000000b */
[----:B------:R-:W-:Y:S01]  /*17e0*/  FFMA R9, R21, R21, R10 ;  /* 0x0000001515097223 */ /* 0x000fe2000000000a */
[----:B------:R-:W-:Y:S06]  /*17f0*/  @P0 BRA `(.L_x_28) ;  /* 0xfffffffc00700947 */ /* 0x000fec000383ffff */
.L_x_27:
[----:B------:R-:W-:Y:S05]  /*1800*/  BSYNC.RECONVERGENT B1 ;  /* 0x0000000000017941 */ /* 0x000fea0003800200 */
.L_x_26:
[----:B------:R-:W-:Y:S05]  /*1810*/  @!P1 BRA `(.L_x_29) ;  /* 0x0000000000e49947 */ /* 0x000fea0003800000 */
[----:B------:R-:W-:Y:S01]  /*1820*/  ISETP.GE.U32.AND P0, PT, R12, 0x7, PT ;  /* 0x000000070c00780c */ /* 0x000fe20003f06070 */
[----:B------:R-:W-:Y:S01]  /*1830*/  BSSY.RECONVERGENT B1, `(.L_x_30) ;  /* 0x0000015000017945 */ /* 0x000fe20003800200 */
[----:B------:R-:W-:-:S11]  /*1840*/  LOP3.LUT P1, RZ, R3, 0x7, RZ, 0xc0, !PT ;  /* 0x0000000703ff7812 */ /* 0x000fd6000782c0ff */
[----:B------:R-:W-:Y:S05]  /*1850*/  @!P0 BRA `(.L_x_31) ;  /* 0x0000000000488947 */ /* 0x000fea0003800000 */
        /* <DEDUP_REMOVED lines=18> */
.L_x_31:
[----:B------:R-:W-:Y:S05]  /*1980*/  BSYNC.RECONVERGENT B1 ;  /* 0x0000000000017941 */ /* 0x000fea0003800200 */
.L_x_30:
[----:B------:R-:W-:Y:S05]  /*1990*/  @!P1 BRA `(.L_x_29) ;  /* 0x0000000000849947 */ /* 0x000fea0003800000 */
[----:B------:R-:W-:Y:S01]  /*19a0*/  ISETP.GE.U32.AND P1, PT, R25, 0x3, PT ;  /* 0x000000031900780c */ /* 0x000fe20003f26070 */
[----:B------:R-:W-:Y:S01]  /*19b0*/  BSSY.RECONVERGENT B1, `(.L_x_32) ;  /* 0x000000e000017945 */ /* 0x000fe20003800200 */
[----:B------:R-:W-:-:S04]  /*19c0*/  LOP3.LUT R6, R28, 0x3, RZ, 0xc0, !PT ;  /* 0x000000031c067812 */ /* 0x000fc800078ec0ff */
[----:B------:R-:W-:-:S07]  /*19d0*/  ISETP.NE.AND P0, PT, R6, RZ, PT ;  /* 0x000000ff0600720c */ /* 0x000fce0003f05270 */
[----:B------:R-:W-:Y:S06]  /*19e0*/  @!P1 BRA `(.L_x_33) ;  /* 0x0000000000289947 */ /* 0x000fec0003800000 */
[----:B0-----:R-:W-:-:S05]  /*19f0*/  IMAD.WIDE.U32 R4, R7, 0x4, R16 ;  /* 0x0000000407047825 */ /* 0x001fca00078e0010 */
        /* <DEDUP_REMOVED lines=9> */
.L_x_33:
[----:B------:R-:W-:Y:S05]  /*1a90*/  BSYNC.RECONVERGENT B1 ;  /* 0x0000000000017941 */ /* 0x000fea0003800200 */
.L_x_32:
[----:B------:R-:W-:Y:S05]  /*1aa0*/  @!P0 BRA `(.L_x_29) ;  /* 0x0000000000408947 */ /* 0x000fea0003800000 */
[----:B0-----:R-:W-:-:S05]  /*1ab0*/  IMAD.WIDE.U32 R4, R7, 0x4, R16 ;  /* 0x0000000407047825 */ /* 0x001fca00078e0010 */
[----:B------:R-:W2:Y:S01]  /*1ac0*/  LD.E R0, desc[UR36][R4.64] ;  /* 0x0000002404007980 */ /* 0x000ea2000c101900 */
[----:B------:R-:W-:Y:S01]  /*1ad0*/  ISETP.NE.AND P0, PT, R6, 0x1, PT ;  /* 0x000000010600780c */ /* 0x000fe20003f05270 */
[----:B--2---:R-:W-:-:S12]  /*1ae0*/  FFMA R9, R0, R0, R9 ;  /* 0x0000000000097223 */ /* 0x004fd80000000009 */
[----:B------:R-:W-:Y:S05]  /*1af0*/  @!P0 BRA `(.L_x_29) ;  /* 0x00000000002c8947 */ /* 0x000fea0003800000 */
[----:B------:R-:W2:Y:S01]  /*1b00*/  LD.E R0, desc[UR36][R4.64+0x4] ;  /* 0x0000042404007980 */ /* 0x000ea2000c101900 */
[----:B------:R-:W-:Y:S01]  /*1b10*/  ISETP.NE.AND P0, PT, R6, 0x2, PT ;  /* 0x000000020600780c */ /* 0x000fe20003f05270 */
[----:B--2---:R-:W-:-:S12]  /*1b20*/  FFMA R9, R0, R0, R9 ;  /* 0x0000000000097223 */ /* 0x004fd80000000009 */
[----:B------:R-:W-:Y:S05]  /*1b30*/  @!P0 BRA `(.L_x_29) ;  /* 0x00000000001c8947 */ /* 0x000fea0003800000 */
[----:B------:R-:W2:Y:S02]  /*1b40*/  LD.E R4, desc[UR36][R4.64+0x8] ;  /* 0x0000082404047980 */ /* 0x000ea4000c101900 */
[----:B--2---:R-:W-:Y:S01]  /*1b50*/  FFMA R9, R4, R4, R9 ;  /* 0x0000000404097223 */ /* 0x004fe20000000009 */
[----:B------:R-:W-:Y:S06]  /*1b60*/  BRA `(.L_x_29) ;  /* 0x0000000000107947 */ /* 0x000fec0003800000 */
.L_x_12:
[----:B------:R-:W-:Y:S01]  /*1b70*/  LOP3.LUT R6, RZ, 0x80000000, R6, 0xb8, !PT ;  /* 0x80000000ff067812 */ /* 0x000fe200078eb806 */
[----:B------:R-:W-:-:S04]  /*1b80*/  HFMA2 R9, -RZ, RZ, 0, 0 ;  /* 0x00000000ff097431 */ /* 0x000fc800000001ff */
[----:B------:R-:W-:-:S05]  /*1b90*/  FADD R7, R7, R6 ;  /* 0x0000000607077221 */ /* 0x000fca0000000000 */
[----:B------:R0:W-:Y:S02]  /*1ba0*/  ST.E desc[UR36][R16.64], R7 ;  /* 0x0000000710007985 */ /* 0x0001e4000c101924 */
.L_x_29:
[----:B------:R-:W-:Y:S05]  /*1bb0*/  BSYNC.RECONVERGENT B0 ;  /* 0x0000000000007941 */ /* 0x000fea0003800200 */
.L_x_11:
[----:B------:R-:W-:Y:S01]  /*1bc0*/  IADD3 R4, PT, PT, R9, -0xd000000, RZ ;  /* 0xf300000009047810 */ /* 0x000fe20007ffe0ff */
[----:B------:R1:W2:Y:S01]  /*1bd0*/  MUFU.RSQ R0, R9 ;  /* 0x0000000900007308 */ /* 0x0002a20000001400 */
[----:B------:R-:W-:Y:S01]  /*1be0*/  BSSY.RECONVERGENT B0, `(.L_x_34) ;  /* 0x000000d000007945 */ /* 0x000fe20003800200 */
[----:B------:R-:W-:Y:S02]  /*1bf0*/  ISETP.GE.AND P0, PT, R31, 0x1, PT ;  /* 0x000000011f00780c */ /* 0x000fe40003f06270 */
[----:B------:R-:W-:-:S13]  /*1c00*/  ISETP.GT.U32.AND P1, PT, R4, 0x727fffff, PT ;  /* 0x727fffff0400780c */ /* 0x000fda0003f24070 */
[----:B-12---:R-:W-:Y:S05]  /*1c10*/  @!P1 BRA `(.L_x_35) ;  /* 0x0000000000149947 */ /* 0x006fea0003800000 */
[----:B------:R-:W-:Y:S02]  /*1c20*/  MOV R0, R9 ;  /* 0x0000000900007202 */ /* 0x000fe40000000f00 */
[----:B------:R-:W-:-:S07]  /*1c30*/  MOV R11, 0x1c50 ;  /* 0x00001c50000b7802 */ /* 0x000fce0000000f00 */
[----:B0-----:R-:W-:Y:S05]  /*1c40*/  CALL.REL.NOINC `($__internal_0_$__cuda_sm20_sqrt_rn_f32_slowpath) ;  /* 0x0000004400587944 */ /* 0x001fea0003c00000 */
[----:B------:R-:W-:Y:S01]  /*1c50*/  MOV R6, R0 ;  /* 0x0000000000067202 */ /* 0x000fe20000000f00 */
[----:B------:R-:W-:Y:S06]  /*1c60*/  BRA `(.L_x_36) ;  /* 0x0000000000107947 */ /* 0x000fec0003800000 */
.L_x_35:
[C---:B------:R-:W-:Y:S01]  /*1c70*/  FMUL.FTZ R6, R0.reuse, R9 ;  /* 0x0000000900067220 */ /* 0x040fe20000410000 */
[----:B------:R-:W-:-:S03]  /*1c80*/  FMUL.FTZ R0, R0, 0.5 ;  /* 0x3f00000000007820 */ /* 0x000fc60000410000 */
[----:B------:R-:W-:-:S04]  /*1c90*/  FFMA R9, -R6, R6, R9 ;  /* 0x0000000606097223 */ /* 0x000fc80000000109 */
[----:B------:R-:W-:-:S07]  /*1ca0*/  FFMA R6, R9, R0, R6 ;  /* 0x0000000009067223 */ /* 0x000fce0000000006 */
.L_x_36:
[----:B------:R-:W-:Y:S05]  /*1cb0*/  BSYNC.RECONVERGENT B0 ;  /* 0x0000000000007941 */ /* 0x000fea0003800200 */
.L_x_34:
[----:B------:R-:W-:Y:S04]  /*1cc0*/  BSSY.RECONVERGENT B1, `(.L_x_37) ;  /* 0x0000206000017945 */ /* 0x000fe80003800200 */
[----:B------:R-:W-:Y:S05]  /*1cd0*/  @!P0 BRA `(.L_x_38) ;  /* 0x0000002000108947 */ /* 0x000fea0003800000 */
[----:B------:R-:W-:Y:S01]  /*1ce0*/  ISETP.GE.U32.AND P0, PT, R34, 0xf, PT ;  /* 0x0000000f2200780c */ /* 0x000fe20003f06070 */
[----:B------:R-:W-:Y:S01]  /*1cf0*/  BSSY.RECONVERGENT B0, `(.L_x_39) ;  /* 0x0000100000007945 */ /* 0x000fe20003800200 */
[----:B0-----:R-:W-:-:S11]  /*1d00*/  HFMA2 R7, -RZ, RZ, 0, 0 ;  /* 0x00000000ff077431 */ /* 0x001fd600000001ff */
[----:B------:R-:W-:Y:S05]  /*1d10*/  @!P0 BRA `(.L_x_40) ;  /* 0x0000000c00f48947 */ /* 0x000fea0003800000 */
[----:B------:R-:W-:Y:S02]  /*1d20*/  LOP3.LUT R7, R30, 0xfffffff0, RZ, 0xc0, !PT ;  /* 0xfffffff01e077812 */ /* 0x000fe400078ec0ff */
[----:B------:R-:W-:-:S07]  /*1d30*/  MOV R21, RZ ;  /* 0x000000ff00157202 */ /* 0x000fce0000000f00 */
.L_x_73:
[----:B0-----:R-:W-:-:S05]  /*1d40*/  IMAD.WIDE.U32 R4, R21, 0x4, R16 ;  /* 0x0000000415047825 */ /* 0x001fca00078e0010 */
[----:B------:R-:W2:Y:S01]  /*1d50*/  LD.E R0, desc[UR36][R4.64] ;  /* 0x0000002404007980 */ /* 0x000ea2000c101900 */
[----:B------:R-:W0:Y:S01]  /*1d60*/  MUFU.RCP R9, R6 ;  /* 0x0000000600097308 */ /* 0x000e220000001000 */
[----:B------:R-:W-:Y:S01]  /*1d70*/  IADD3 R21, PT, PT, R21, 0x10, RZ ;  /* 0x0000001015157810 */ /* 0x000fe20007ffe0ff */
[----:B------:R-:W-:Y:S03]  /*1d80*/  BSSY.RECONVERGENT B4, `(.L_x_41) ;  /* 0x000000c000047945 */ /* 0x000fe60003800200 */
[----:B------:R-:W-:Y:S01]  /*1d90*/  ISETP.NE.AND P2, PT, R21, R7, PT ;  /* 0x000000071500720c */ /* 0x000fe20003f45270 */
[----:B0-----:R-:W-:-:S04]  /*1da0*/  FFMA R8, R9, -R6, 1 ;  /* 0x3f80000009087423 */ /* 0x001fc80000000806 */
[----:B------:R-:W-:Y:S01]  /*1db0*/  FFMA R9, R9, R8, R9 ;  /* 0x0000000809097223 */ /* 0x000fe20000000009 */
[----:B--2---:R-:W0:Y:S03]  /*1dc0*/  FCHK P0, R0, R6 ;  /* 0x0000000600007302 */ /* 0x004e260000000000 */
[----:B------:R-:W-:-:S04]  /*1dd0*/  FFMA R11, R0, R9, RZ ;  /* 0x00000009000b7223 */ /* 0x000fc800000000ff */
[----:B------:R-:W-:-:S04]  /*1de0*/  FFMA R8, R11, -R6, R0 ;  /* 0x800000060b087223 */ /* 0x000fc80000000000 */
[----:B------:R-:W-:Y:S01]  /*1df0*/  FFMA R9, R9, R8, R11 ;  /* 0x0000000809097223 */ /* 0x000fe2000000000b */
[----:B0-----:R-:W-:Y:S06]  /*1e00*/  @!P0 BRA `(.L_x_42) ;  /* 0x00000000000c8947 */ /* 0x001fec0003800000 */
[----:B------:R-:W-:-:S07]  /*1e10*/  MOV R8, 0x1e30 ;  /* 0x00001e3000087802 */ /* 0x000fce0000000f00 */
[----:B------:R-:W-:Y:S05]  /*1e20*/  CALL.REL.NOINC `($__internal_1_$__cuda_sm3x_div_rn_noftz_f32_slowpath) ;  /* 0x00000044003c7944 */ /* 0x000fea0003c00000 */
[----:B------:R-:W-:-:S07]  /*1e30*/  MOV R9, R11 ;  /* 0x0000000b00097202 */ /* 0x000fce0000000f00 */
.L_x_42:
[----:B------:R-:W-:Y:S05]  /*1e40*/  BSYNC.RECONVERGENT B4 ;  /* 0x0000000000047941 */ /* 0x000fea0003800200 */
.L_x_41:
[----:B------:R-:W2:Y:S01]  /*1e50*/  LD.E R10, desc[UR36][R4.64+0x4] ;  /* 0x00000424040a7980 */ /* 0x000ea2000c101900 */
[----:B------:R-:W0:Y:S01]  /*1e60*/  MUFU.RCP R11, R6 ;  /* 0x00000006000b7308 */ /* 0x000e220000001000 */
[----:B------:R-:W-:Y:S02]  /*1e70*/  BSSY.RECONVERGENT B4, `(.L_x_43) ;  /* 0x000000c000047945 */ /* 0x000fe40003800200 */
[----:B------:R1:W-:Y:S01]  /*1e80*/  ST.E desc[UR36][R4.64], R9 ;  /* 0x0000000904007985 */ /* 0x0003e2000c101924 */
[----:B0-----:R-:W-:-:S04]  /*1e90*/  FFMA R0, R11, -R6, 1 ;  /* 0x3f8000000b007423 */ /* 0x001fc80000000806 */
[----:B------:R-:W-:Y:S01]  /*1ea0*/  FFMA R0, R11, R0, R11 ;  /* 0x000000000b007223 */ /* 0x000fe2000000000b */
[----:B--2---:R-:W0:Y:S03]  /*1eb0*/  FCHK P0, R10, R6 ;  /* 0x000000060a007302 */ /* 0x004e260000000000 */
[----:B------:R-:W-:-:S04]  /*1ec0*/  FFMA R11, R0, R10, RZ ;  /* 0x0000000a000b7223 */ /* 0x000fc800000000ff */
[----:B------:R-:W-:-:S04]  /*1ed0*/  FFMA R8, R11, -R6, R10 ;  /* 0x800000060b087223 */ /* 0x000fc8000000000a */
[----:B------:R-:W-:Y:S01]  /*1ee0*/  FFMA R11, R0, R8, R11 ;  /* 0x00000008000b7223 */ /* 0x000fe2000000000b */
[----:B01----:R-:W-:Y:S06]  /*1ef0*/  @!P0 BRA `(.L_x_44) ;  /* 0x00000000000c8947 */ /* 0x003fec0003800000 */
[----:B------:R-:W-:Y:S02]  /*1f00*/  MOV R0, R10 ;  /* 0x0000000a00007202 */ /* 0x000fe40000000f00 */
[----:B------:R-:W-:-:S07]  /*1f10*/  MOV R8, 0x1f30 ;  /* 0x00001f3000087802 */ /* 0x000fce0000000f00 */
[----:B------:R-:W-:Y:S05]  /*1f20*/  CALL.REL.NOINC `($__internal_1_$__cuda_sm3x_div_rn_noftz_f32_slowpath) ;  /* 0x0000004000fc7944 */ /* 0x000fea0003c00000 */
.L_x_44:
[----:B------:R-:W-:Y:S05]  /*1f30*/  BSYNC.RECONVERGENT B4 ;  /* 0x0000000000047941 */ /* 0x000fea0003800200 */
.L_x_43:
        /* <DEDUP_REMOVED lines=14> */
[----:B------:R-:W-:-:S07]  /*2020*/  MOV R9, R11 ;  /* 0x0000000b00097202 */ /* 0x000fce0000000f00 */
.L_x_46:
[----:B------:R-:W-:Y:S05]  /*2030*/  BSYNC.RECONVERGENT B4 ;  /* 0x0000000000047941 */ /* 0x000fea0003800200 */
.L_x_45:
        /* <DEDUP_REMOVED lines=14> */
.L_x_48:
[----:B------:R-:W-:Y:S05]  /*2120*/  BSYNC.RECONVERGENT B4 ;  /* 0x0000000000047941 */ /* 0x000fea0003800200 */
.L_x_47:
        /* <DEDUP_REMOVED lines=15> */
.L_x_50:
[----:B------:R-:W-:Y:S05]  /*2220*/  BSYNC.RECONVERGENT B4 ;  /* 0x0000000000047941 */ /* 0x000fea0003800200 */
.L_x_49:
        /* <DEDUP_REMOVED lines=14> */
.L_x_52:
[----:B------:R-:W-:Y:S05]  /*2310*/  BSYNC.RECONVERGENT B4 ;  /* 0x0000000000047941 */ /* 0x000fea0003800200 */
.L_x_51:
        /* <DEDUP_REMOVED lines=15> */
.L_x_54:
[----:B------:R-:W-:Y:S05]  /*2410*/  BSYNC.RECONVERGENT B4 ;  /* 0x0000000000047941 */ /* 0x000fea0003800200 */
.L_x_53:
        /* <DEDUP_REMOVED lines=14> */
.L_x_56:
[----:B------:R-:W-:Y:S05]  /*2500*/  BSYNC.RECONVERGENT B4 ;  /* 0x0000000000047941 */ /* 0x000fea0003800200 */
.L_x_55:
        /* <DEDUP_REMOVED lines=15> */
.L_x_58:
[----:B------:R-:W-:Y:S05]  /*2600*/  BSYNC.RECONVERGENT B4 ;  /* 0x0000000000047941 */ /* 0x000fea0003800200 */
.L_x_57:
        /* <DEDUP_REMOVED lines=14> */
.L_x_60:
[----:B------:R-:W-:Y:S05]  /*26f0*/  BSYNC.RECONVERGENT B4 ;  /* 0x0000000000047941 */ /* 0x000fea0003800200 */
.L_x_59:
        /* <DEDUP_REMOVED lines=15> */
.L_x_62:
[----:B------:R-:W-:Y:S05]  /*27f0*/  BSYNC.RECONVERGENT B4 ;  /* 0x0000000000047941 */ /* 0x000fea0003800200 */
.L_x_61:
        /* <DEDUP_REMOVED lines=14> */
.L_x_64:
[----:B------:R-:W-:Y:S05]  /*28e0*/  BSYNC.RECONVERGENT B4 ;  /* 0x0000000000047941 */ /* 0x000fea0003800200 */
.L_x_63:
        /* <DEDUP_REMOVED lines=15> */
.L_x_66:
[----:B------:R-:W-:Y:S05]  /*29e0*/  BSYNC.RECONVERGENT B4 ;  /* 0x0000000000047941 */ /* 0x000fea0003800200 */
.L_x_65:
        /* <DEDUP_REMOVED lines=14> */
.L_x_68:
[----:B------:R-:W-:Y:S05]  /*2ad0*/  BSYNC.RECONVERGENT B4 ;  /* 0x0000000000047941 */ /* 0x000fea0003800200 */
.L_x_67:
        /* <DEDUP_REMOVED lines=15> */
.L_x_70:
[----:B------:R-:W-:Y:S05]  /*2bd0*/  BSYNC.RECONVERGENT B4 ;  /* 0x0000000000047941 */ /* 0x000fea0003800200 */
.L_x_69:
        /* <DEDUP_REMOVED lines=14> */
.L_x_72:
[----:B------:R-:W-:Y:S05]  /*2cc0*/  BSYNC.RECONVERGENT B4 ;  /* 0x0000000000047941 */ /* 0x000fea0003800200 */
.L_x_71:
[----:B------:R0:W-:Y:S01]  /*2cd0*/  ST.E desc[UR36][R4.64+0x3c], R11 ;  /* 0x00003c0b04007985 */ /* 0x0001e2000c101924 */
[----:B------:R-:W-:Y:S05]  /*2ce0*/  @P2 BRA `(.L_x_73) ;  /* 0xfffffff000142947 */ /* 0x000fea000383ffff */
.L_x_40:
[----:B------:R-:W-:Y:S05]  /*2cf0*/  BSYNC.RECONVERGENT B0 ;  /* 0x0000000000007941 */ /* 0x000fea0003800200 */
.L_x_39:
[----:B------:R-:W-:-:S13]  /*2d00*/  LOP3.LUT P0, RZ, R30, 0xf, RZ, 0xc0, !PT ;  /* 0x0000000f1eff7812 */ /* 0x000fda000780c0ff */
[----:B------:R-:W-:Y:S05]  /*2d10*/  @!P0 BRA `(.L_x_38) ;  /* 0x0000001000008947 */ /* 0x000fea0003800000 */
[----:B------:R-:W-:Y:S01]  /*2d20*/  ISETP.GE.U32.AND P0, PT, R12, 0x7, PT ;  /* 0x000000070c00780c */ /* 0x000fe20003f06070 */
[----:B------:R-:W-:-:S12]  /*2d30*/  BSSY.RECONVERGENT B0, `(.L_x_74) ;  /* 0x0000080000007945 */ /* 0x000fd80003800200 */
[----:B------:R-:W-:Y:S05]  /*2d40*/  @!P0 BRA `(.L_x_75) ;  /* 0x0000000400f88947 */ /* 0x000fea0003800000 */
[----:B0-----:R-:W-:-:S05]  /*2d50*/  IMAD.WIDE.U32 R4, R7, 0x4, R16 ;  /* 0x0000000407047825 */ /* 0x001fca00078e0010 */
[----:B------:R-:W2:Y:S01]  /*2d60*/  LD.E R10, desc[UR36][R4.64] ;  /* 0x00000024040a7980 */ /* 0x000ea2000c101900 */
[----:B------:R-:W0:Y:S01]  /*2d70*/  MUFU.RCP R9, R6 ;  /* 0x0000000600097308 */ /* 0x000e220000001000 */
[----:B------:R-:W-:Y:S01]  /*2d80*/  BSSY.RECONVERGENT B4, `(.L_x_76) ;  /* 0x000000c000047945 */ /* 0x000fe20003800200 */
[----:B0-----:R-:W-:-:S04]  /*2d90*/  FFMA R0, R9, -R6, 1 ;  /* 0x3f80000009007423 */ /* 0x001fc80000000806 */
[----:B------:R-:W-:Y:S02]  /*2da0*/  FFMA R0, R9, R0, R9 ;  /* 0x0000000009007223 */ /* 0x000fe40000000009 */
[----:B--2---:R-:W0:Y:S02]  /*2db0*/  FCHK P0, R10, R6 ;  /* 0x000000060a007302 */ /* 0x004e240000000000 */
[----:B------:R-:W-:-:S04]  /*2dc0*/  FFMA R9, R0, R10, RZ ;  /* 0x0000000a00097223 */ /* 0x000fc800000000ff */
[----:B------:R-:W-:-:S04]  /*2dd0*/  FFMA R8, R9, -R6, R10 ;  /* 0x8000000609087223 */ /* 0x000fc8000000000a */
[----:B------:R-:W-:Y:S01]  /*2de0*/  FFMA R9, R0, R8, R9 ;  /* 0x0000000800097223 */ /* 0x000fe20000000009 */
[----:B0-----:R-:W-:Y:S06]  /*2df0*/  @!P0 BRA `(.L_x_77) ;  /* 0x0000000000108947 */ /* 0x001fec0003800000 */
[----:B------:R-:W-:Y:S02]  /*2e00*/  MOV R0, R10 ;  /* 0x0000000a00007202 */ /* 0x000fe40000000f00 */
[----:B------:R-:W-:-:S07]  /*2e10*/  MOV R8, 0x2e30 ;  /* 0x00002e3000087802 */ /* 0x000fce0000000f00 */
[----:B------:R-:W-:Y:S05]  /*2e20*/  CALL.REL.NOINC `($__internal_1_$__cuda_sm3x_div_rn_noftz_f32_slowpath) ;  /* 0x00000034003c7944 */ /* 0x000fea0003c00000 */
[----:B------:R-:W-:-:S07]  /*2e30*/  MOV R9, R11 ;  /* 0x0000000b00097202 */ /* 0x000fce0000000f00 */
.L_x_77:
[----:B------:R-:W-:Y:S05]  /*2e40*/  BSYNC.RECONVERGENT B4 ;  /* 0x0000000000047941 */ /* 0x000fea0003800200 */
.L_x_76:
        /* <DEDUP_REMOVED lines=14> */
.L_x_79:
[----:B------:R-:W-:Y:S05]  /*2f30*/  BSYNC.RECONVERGENT B4 ;  /* 0x0000000000047941 */ /* 0x000fea0003800200 */
.L_x_78:
        /* <DEDUP_REMOVED lines=15> */
.L_x_81:
[----:B------:R-:W-:Y:S05]  /*3030*/  BSYNC.RECONVERGENT B4 ;  /* 0x0000000000047941 */ /* 0x000fea0003800200 */
.L_x_80:
        /* <DEDUP_REMOVED lines=14> */
.L_x_83:
[----:B------:R-:W-:Y:S05]  /*3120*/  BSYNC.RECONVERGENT B4 ;  /* 0x0000000000047941 */ /* 0x000fea0003800200 */
.L_x_82:
        /* <DEDUP_REMOVED lines=15> */
.L_x_85:
[----:B------:R-:W-:Y:S05]  /*3220*/  BSYNC.RECONVERGENT B4 ;  /* 0x0000000000047941 */ /* 0x000fea0003800200 */
.L_x_84:
        /* <DEDUP_REMOVED lines=14> */
.L_x_87:
[----:B------:R-:W-:Y:S05]  /*3310*/  BSYNC.RECONVERGENT B4 ;  /* 0x0000000000047941 */ /* 0x000fea0003800200 */
.L_x_86:
        /* <DEDUP_REMOVED lines=15> */
.L_x_89:
[----:B------:R-:W-:Y:S05]  /*3410*/  BSYNC.RECONVERGENT B4 ;  /* 0x0000000000047941 */ /* 0x000fea0003800200 */
.L_x_88:
        /* <DEDUP_REMOVED lines=14> */
.L_x_91:
[----:B------:R-:W-:Y:S05]  /*3500*/  BSYNC.RECONVERGENT B4 ;  /* 0x0000000000047941 */ /* 0x000fea0003800200 */
.L_x_90:
[----:B------:R1:W-:Y:S01]  /*3510*/  ST.E desc[UR36][R4.64+0x1c], R11 ;  /* 0x00001c0b04007985 */ /* 0x0003e2000c101924 */
[----:B------:R-:W-:-:S07]  /*3520*/  IADD3 R7, PT, PT, R7, 0x8, RZ ;  /* 0x0000000807077810 */ /* 0x000fce0007ffe0ff */
.L_x_75:
[----:B------:R-:W-:Y:S05]  /*3530*/  BSYNC.RECONVERGENT B0 ;  /* 0x0000000000007941 */ /* 0x000fea0003800200 */
.L_x_74:
[----:B------:R-:W-:-:S13]  /*3540*/  LOP3.LUT P0, RZ, R3, 0x7, RZ, 0xc0, !PT ;  /* 0x0000000703ff7812 */ /* 0x000fda000780c0ff */
[----:B------:R-:W-:Y:S05]  /*3550*/  @!P0 BRA `(.L_x_38) ;  /* 0x0000000400f08947 */ /* 0x000fea0003800000 */
[----:B------:R-:W-:Y:S01]  /*3560*/  ISETP.GE.U32.AND P0, PT, R25, 0x3, PT ;  /* 0x000000031900780c */ /* 0x000fe20003f06070 */
[----:B------:R-:W-:Y:S01]  /*3570*/  BSSY.RECONVERGENT B0, `(.L_x_92) ;  /* 0x0000043000007945 */ /* 0x000fe20003800200 */
[----:B------:R-:W-:-:S11]  /*3580*/  LOP3.LUT R3, R28, 0x3, RZ, 0xc0, !PT ;  /* 0x000000031c037812 */ /* 0x000fd600078ec0ff */
[----:B------:R-:W-:Y:S05]  /*3590*/  @!P0 BRA `(.L_x_93) ;  /* 0x0000000400008947 */ /* 0x000fea0003800000 */
[----:B01----:R-:W-:-:S05]  /*35a0*/  IMAD.WIDE.U32 R4, R7, 0x4, R16 ;  /* 0x0000000407047825 */ /* 0x003fca00078e0010 */
        /* <DEDUP_REMOVED lines=14> */
.L_x_95:
[----:B------:R-:W-:Y:S05]  /*3690*/  BSYNC.RECONVERGENT B4 ;  /* 0x0000000000047941 */ /* 0x000fea0003800200 */
.L_x_94:
        /* <DEDUP_REMOVED lines=14> */
.L_x_97:
[----:B------:R-:W-:Y:S05]  /*3780*/  BSYNC.RECONVERGENT B4 ;  /* 0x0000000000047941 */ /* 0x000fea0003800200 */
.L_x_96:
        /* <DEDUP_REMOVED lines=15> */
.L_x_99:
[----:B------:R-:W-:Y:S05]  /*3880*/  BSYNC.RECONVERGENT B4 ;  /* 0x0000000000047941 */ /* 0x000fea0003800200 */
.L_x_98:
        /* <DEDUP_REMOVED lines=14> */
.L_x_101:
[----:B------:R-:W-:Y:S05]  /*3970*/  BSYNC.RECONVERGENT B4 ;  /* 0x0000000000047941 */ /* 0x000fea0003800200 */
.L_x_100:
[----:B------:R2:W-:Y:S01]  /*3980*/  ST.E desc[UR36][R4.64+0xc], R11 ;  /* 0x00000c0b04007985 */ /* 0x0005e2000c101924 */
[----:B------:R-:W-:-:S07]  /*3990*/  IADD3 R7, PT, PT, R7, 0x4, RZ ;  /* 0x0000000407077810 */ /* 0x000fce0007ffe0ff */
.L_x_93:
[----:B------:R-:W-:Y:S05]  /*39a0*/  BSYNC.RECONVERGENT B0 ;  /* 0x0000000000007941 */ /* 0x000fea0003800200 */
.L_x_92:
[----:B------:R-:W-:-:S13]  /*39b0*/  ISETP.NE.AND P0, PT, R3, RZ, PT ;  /* 0x000000ff0300720c */ /* 0x000fda0003f05270 */
[----:B------:R-:W-:Y:S05]  /*39c0*/  @!P0 BRA `(.L_x_38) ;  /* 0x0000000000d48947 */ /* 0x000fea0003800000 */
[----:B012---:R-:W-:-:S05]  /*39d0*/  IMAD.WIDE.U32 R4, R7, 0x4, R16 ;  /* 0x0000000407047825 */ /* 0x007fca00078e0010 */
        /* <DEDUP_REMOVED lines=14> */
.L_x_103:
[----:B------:R-:W-:Y:S05]  /*3ac0*/  BSYNC.RECONVERGENT B0 ;  /* 0x0000000000007941 */ /* 0x000fea0003800200 */
.L_x_102:
[----:B------:R3:W-:Y:S01]  /*3ad0*/  ST.E desc[UR36][R4.64], R7 ;  /* 0x0000000704007985 */ /* 0x0007e2000c101924 */
[----:B------:R-:W-:-:S13]  /*3ae0*/  ISETP.NE.AND P0, PT, R3, 0x1, PT ;  /* 0x000000010300780c */ /* 0x000fda0003f05270 */
[----:B---3--:R-:W-:Y:S05]  /*3af0*/  @!P0 BRA `(.L_x_38) ;  /* 0x0000000000888947 */ /* 0x008fea0003800000 */
        /* <DEDUP_REMOVED lines=14> */
.L_x_105:
[----:B------:R-:W-:Y:S05]  /*3be0*/  BSYNC.RECONVERGENT B0 ;  /* 0x0000000000007941 */ /* 0x000fea0003800200 */
.L_x_104:
        /* <DEDUP_REMOVED lines=17> */
.L_x_107:
[----:B------:R-:W-:Y:S05]  /*3d00*/  BSYNC.RECONVERGENT B0 ;  /* 0x0000000000007941 */ /* 0x000fea0003800200 */
.L_x_106:
[----:B------:R3:W-:Y:S02]  /*3d10*/  ST.E desc[UR36][R4.64+0x8], R3 ;  /* 0x0000080304007985 */ /* 0x0007e4000c101924 */
.L_x_38:
[----:B------:R-:W-:Y:S05]  /*3d20*/  BSYNC.RECONVERGENT B1 ;  /* 0x0000000000017941 */ /* 0x000fea0003800200 */
.L_x_37:
[----:B------:R-:W-:Y:S01]  /*3d30*/  MOV R6, 0x0 ;  /* 0x0000000000067802 */ /* 0x000fe20000000f00 */
[----:B------:R-:W4:Y:S05]  /*3d40*/  LDCU UR4, c[0x0][0x38c] ;  /* 0x00007180ff0477ac */ /* 0x000f2a0008000800 */
[----:B0-----:R-:W0:Y:S01]  /*3d50*/  LDC.64 R6, c[0x4][R6] ;  /* 0x0100000006067b82 */ /* 0x001e220000000a00 */
[----:B----4-:R-:W-:-:S05]  /*3d60*/  IADD3 R34, PT, PT, -R33, UR4, RZ ;  /* 0x0000000421227c10 */ /* 0x010fca000fffe1ff */
[----:B-123--:R-:W-:-:S07]  /*3d70*/  IMAD.WIDE R4, R34, 0x4, RZ ;  /* 0x0000000422047825 */ /* 0x00efce00078e02ff */
[----:B------:R-:W-:-:S07]  /*3d80*/  LEPC R20, `(.L_x_108) ;  /* 0x000000001014794e */ /* 0x000fce0000000000 */
[----:B0-----:R-:W-:Y:S05]  /*3d90*/  CALL.ABS.NOINC R6 ;  /* 0x0000000006007343 */ /* 0x001fea0003c00000 */
.L_x_108:
[----:B------:R-:W0:Y:S01]  /*3da0*/  LDCU UR4, c[0x0][0x388] ;  /* 0x00007100ff0477ac */ /* 0x000e220008000800 */
[----:B------:R-:W-:Y:S01]  /*3db0*/  BSSY.RECONVERGENT B0, `(.L_x_109) ;  /* 0x00000b3000007945 */ /* 0x000fe20003800200 */
[----:B------:R-:W-:Y:S02]  /*3dc0*/  MOV R36, R4 ;  /* 0x0000000400247202 */ /* 0x000fe40000000f00 */
[----:B------:R-:W-:Y:S02]  /*3dd0*/  MOV R37, R5 ;  /* 0x0000000500257202 */ /* 0x000fe40000000f00 */
[----:B0-----:R-:W-:-:S13]  /*3de0*/  ISETP.GE.AND P0, PT, R33, UR4, PT ;  /* 0x0000000421007c0c */ /* 0x001fda000bf06270 */
[----:B------:R-:W-:Y:S05]  /*3df0*/  @P0 BRA `(.L_x_110) ;  /* 0x0000000400f80947 */ /* 0x000fea0003800000 */
[----:B------:R-:W-:Y:S01]  /*3e00*/  BSSY.RECONVERGENT B1, `(.L_x_111) ;  /* 0x000007c000017945 */ /* 0x000fe20003800200 */
[----:B------:R-:W-:Y:S02]  /*3e10*/  LOP3.LUT R0, R30, 0xfffffff8, RZ, 0xc0, !PT ;  /* 0xfffffff81e007812 */ /* 0x000fe400078ec0ff */
[----:B------:R-:W-:-:S07]  /*3e20*/  MOV R12, R33 ;  /* 0x00000021000c7202 */ /* 0x000fce0000000f00 */
.L_x_119:
[----:B------:R-:W-:Y:S01]  /*3e30*/  IADD3 R3, PT, PT, -R23, UR38, RZ ;  /* 0x0000002617037c10 */ /* 0x000fe2000fffe1ff */
[----:B------:R-:W-:Y:S01]  /*3e40*/  BSSY.RECONVERGENT B2, `(.L_x_112) ;  /* 0x0000032000027945 */ /* 0x000fe20003800200 */
[----:B------:R-:W-:Y:S01]  /*3e50*/  HFMA2 R13, -RZ, RZ, 0, 0 ;  /* 0x00000000ff0d7431 */ /* 0x000fe200000001ff */
[----:B------:R-:W-:Y:S02]  /*3e60*/  LOP3.LUT P1, RZ, R30, 0x7, RZ, 0xc0, !PT ;  /* 0x000000071eff7812 */ /* 0x000fe4000782c0ff */
[----:B------:R-:W-:Y:S02]  /*3e70*/  ISETP.GE.U32.AND P0, PT, R3, 0x7, PT ;  /* 0x000000070300780c */ /* 0x000fe40003f06070 */
[----:B------:R-:W-:-:S11]  /*3e80*/  MOV R3, R33 ;  /* 0x0000002100037202 */ /* 0x000fd60000000f00 */
[----:B------:R-:W-:Y:S05]  /*3e90*/  @!P0 BRA `(.L_x_113) ;  /* 0x0000000000b08947 */ /* 0x000fea0003800000 */
[----:B------:R-:W-:Y:S02]  /*3ea0*/  MOV R11, RZ ;  /* 0x000000ff000b7202 */ /* 0x000fe40000000f00 */
[----:B------:R-:W-:Y:S02]  /*3eb0*/  MOV R13, RZ ;  /* 0x000000ff000d7202 */ /* 0x000fe40000000f00 */
[----:B------:R-:W-:-:S07]  /*3ec0*/  MOV R3, R33 ;  /* 0x0000002100037202 */ /* 0x000fce0000000f00 */
.L_x_114:
[----:B------:R-:W0:Y:S01]  /*3ed0*/  LDC R15, c[0x0][0x38c] ;  /* 0x0000e300ff0f7b82 */ /* 0x000e220000000800 */
[----:B------:R-:W-:-:S05]  /*3ee0*/  IADD3 R5, PT, PT, R3, -R33, RZ ;  /* 0x8000002103057210 */ /* 0x000fca0007ffe0ff */
[----:B------:R-:W-:Y:S02]  /*3ef0*/  IMAD.WIDE R4, R5, 0x4, R16 ;  /* 0x0000000405047825 */ /* 0x000fe400078e0210 */
[----:B------:R-:W1:Y:S03]  /*3f00*/  LDC.64 R8, c[0x0][0x380] ;  /* 0x0000e000ff087b82 */ /* 0x000e660000000a00 */
[----:B------:R-:W2:Y:S04]  /*3f10*/  LD.E R10, desc[UR36][R4.64] ;  /* 0x00000024040a7980 */ /* 0x000ea8000c101900 */
[----:B------:R-:W3:Y:S04]  /*3f20*/  LD.E R29, desc[UR36][R4.64+0x4] ;  /* 0x00000424041d7980 */ /* 0x000ee8000c101900 */
[----:B------:R-:W4:Y:S01]  /*3f30*/  LD.E R40, desc[UR36][R4.64+0x14] ;  /* 0x0000142404287980 */ /* 0x000f22000c101900 */
[----:B0-----:R-:W-:-:S04]  /*3f40*/  IMAD R7, R3, R15, R12 ;  /* 0x0000000f03077224 */ /* 0x001fc800078e020c */
[----:B-1----:R-:W-:-:S05]  /*3f50*/  IMAD.WIDE R8, R7, 0x4, R8 ;  /* 0x0000000407087825 */ /* 0x002fca00078e0208 */
[----:B------:R-:W2:Y:S01]  /*3f60*/  LDG.E R14, desc[UR36][R8.64] ;  /* 0x00000024080e7981 */ /* 0x000ea2000c1e1900 */
[----:B------:R-:W-:-:S05]  /*3f70*/  IMAD.WIDE R6, R15, 0x4, R8 ;  /* 0x000000040f067825 */ /* 0x000fca00078e0208 */
[----:B------:R-:W3:Y:S01]  /*3f80*/  LDG.E R35, desc[UR36][R6.64] ;  /* 0x0000002406237981 */ /* 0x000ee2000c1e1900 */
[----:B------:R-:W-:-:S04]  /*3f90*/  IMAD.WIDE R20, R15, 0x4, R6 ;  /* 0x000000040f147825 */ /* 0x000fc800078e0206 */
[----:B------:R-:W-:-:S04]  /*3fa0*/  IMAD.WIDE R38, R15, 0x4, R20 ;  /* 0x000000040f267825 */ /* 0x000fc800078e0214 */
[----:B--2---:R-:W-:Y:S02]  /*3fb0*/  FFMA R10, R10, R14, R13 ;  /* 0x0000000e0a0a7223 */ /* 0x004fe4000000000d */
[----:B------:R-:W2:Y:S04]  /*3fc0*/  LD.E R13, desc[UR36][R4.64+0x8] ;  /* 0x00000824040d7980 */ /* 0x000ea8000c101900 */
[----:B------:R0:W2:Y:S01]  /*3fd0*/  LDG.E R14, desc[UR36][R20.64] ;  /* 0x00000024140e7981 */ /* 0x0000a2000c1e1900 */
[----:B---3--:R-:W-:-:S03]  /*3fe0*/  FFMA R10, R29, R35, R10 ;  /* 0x000000231d0a7223 */ /* 0x008fc6000000000a */
[----:B------:R-:W3:Y:S04]  /*3ff0*/  LD.E R29, desc[UR36][R4.64+0xc] ;  /* 0x00000c24041d7980 */ /* 0x000ee8000c101900 */
[----:B------:R-:W3:Y:S01]  /*4000*/  LDG.E R35, desc[UR36][R38.64] ;  /* 0x0000002426237981 */ /* 0x000ee2000c1e1900 */
[----:B------:R-:W-:-:S04]  /*4010*/  IMAD.WIDE R8, R15, 0x4, R38 ;  /* 0x000000040f087825 */ /* 0x000fc800078e0226 */
[C---:B------:R-:W-:Y:S02]  /*4020*/  IMAD.WIDE R6, R15.reuse, 0x4, R8 ;  /* 0x000000040f067825 */ /* 0x040fe400078e0208 */
[----:B------:R-:W5:Y:S02]  /*4030*/  LDG.E R8, desc[UR36][R8.64] ;  /* 0x0000002408087981 */ /* 0x000f64000c1e1900 */
[----:B0-----:R-:W-:Y:S02]  /*4040*/  IMAD.WIDE R20, R15, 0x4, R6 ;  /* 0x000000040f147825 */ /* 0x001fe400078e0206 */
[----:B------:R-:W4:Y:S02]  /*4050*/  LD.E R38, desc[UR36][R4.64+0x1c] ;  /* 0x00001c2404267980 */ /* 0x000f24000c101900 */
[----:B--2---:R-:W-:Y:S02]  /*4060*/  FFMA R10, R13, R14, R10 ;  /* 0x0000000e0d0a7223 */ /* 0x004fe4000000000a */
[----:B------:R-:W4:Y:S02]  /*4070*/  LDG.E R13, desc[UR36][R6.64] ;  /* 0x00000024060d7981 */ /* 0x000f24000c1e1900 */
[----:B---3--:R-:W-:-:S02]  /*4080*/  FFMA R10, R29, R35, R10 ;  /* 0x000000231d0a7223 */ /* 0x008fc4000000000a */
[----:B------:R-:W5:Y:S01]  /*4090*/  LD.E R29, desc[UR36][R4.64+0x10] ;  /* 0x00001024041d7980 */ /* 0x000f62000c101900 */
[----:B------:R-:W-:-:S03]  /*40a0*/  IMAD.WIDE R14, R15, 0x4, R20 ;  /* 0x000000040f0e7825 */ /* 0x000fc600078e0214 */
[----:B------:R-:W2:Y:S04]  /*40b0*/  LD.E R35, desc[UR36][R4.64+0x18] ;  /* 0x0000182404237980 */ /* 0x000ea8000c101900 */
[----:B------:R-:W2:Y:S04]  /*40c0*/  LDG.E R20, desc[UR36][R20.64] ;  /* 0x0000002414147981 */ /* 0x000ea8000c1e1900 */
[----:B------:R-:W3:Y:S01]  /*40d0*/  LDG.E R14, desc[UR36][R14.64] ;  /* 0x000000240e0e7981 */ /* 0x000ee2000c1e1900 */
[----:B------:R-:W-:-:S04]  /*40e0*/  IADD3 R11, PT, PT, R11, 0x8, RZ ;  /* 0x000000080b0b7810 */ /* 0x000fc80007ffe0ff */
[----:B------:R-:W-:Y:S02]  /*40f0*/  ISETP.NE.AND P0, PT, R11, R0, PT ;  /* 0x000000000b00720c */ /* 0x000fe40003f05270 */
[----:B------:R-:W-:Y:S01]  /*4100*/  IADD3 R3, PT, PT, R3, 0x8, RZ ;  /* 0x0000000803037810 */ /* 0x000fe20007ffe0ff */
[----:B-----5:R-:W-:-:S04]  /*4110*/  FFMA R29, R29, R8, R10 ;  /* 0x000000081d1d7223 */ /* 0x020fc8000000000a */
[----:B----4-:R-:W-:-:S04]  /*4120*/  FFMA R40, R40, R13, R29 ;  /* 0x0000000d28287223 */ /* 0x010fc8000000001d */
[----:B--2---:R-:W-:-:S04]  /*4130*/  FFMA R35, R35, R20, R40 ;  /* 0x0000001423237223 */ /* 0x004fc80000000028 */
[----:B---3--:R-:W-:Y:S01]  /*4140*/  FFMA R13, R38, R14, R35 ;  /* 0x0000000e260d7223 */ /* 0x008fe20000000023 */
[----:B------:R-:W-:Y:S06]  /*4150*/  @P0 BRA `(.L_x_114) ;  /* 0xfffffffc005c0947 */ /* 0x000fec000383ffff */
.L_x_113:
[----:B------:R-:W-:Y:S05]  /*4160*/  BSYNC.RECONVERGENT B2 ;  /* 0x0000000000027941 */ /* 0x000fea0003800200 */
.L_x_112:
[----:B------:R-:W-:Y:S04]  /*4170*/  BSSY.RECONVERGENT B2, `(.L_x_115) ;  /* 0x000003d000027945 */ /* 0x000fe80003800200 */
[----:B------:R-:W-:Y:S05]  /*4180*/  @!P1 BRA `(.L_x_116) ;  /* 0x0000000000ec9947 */ /* 0x000fea0003800000 */
[----:B------:R-:W-:Y:S01]  /*4190*/  ISETP.GE.U32.AND P1, PT, R25, 0x3, PT ;  /* 0x000000031900780c */ /* 0x000fe20003f26070 */
[----:B------:R-:W-:Y:S01]  /*41a0*/  BSSY.RECONVERGENT B3, `(.L_x_117) ;  /* 0x0000019000037945 */ /* 0x000fe20003800200 */
[----:B------:R-:W-:-:S11]  /*41b0*/  LOP3.LUT P0, RZ, R28, 0x3, RZ, 0xc0, !PT ;  /* 0x000000031cff7812 */ /* 0x000fd6000780c0ff */
[----:B------:R-:W-:Y:S05]  /*41c0*/  @!P1 BRA `(.L_x_118) ;  /* 0x0000000000589947 */ /* 0x000fea0003800000 */
[----:B------:R-:W0:Y:S01]  /*41d0*/  LDC R15, c[0x0][0x38c] ;  /* 0x0000e300ff0f7b82 */ /* 0x000e220000000800 */
[----:B------:R-:W-:-:S05]  /*41e0*/  IADD3 R9, PT, PT, R3, -R33, RZ ;  /* 0x8000002103097210 */ /* 0x000fca0007ffe0ff */
[----:B------:R-:W-:Y:S02]  /*41f0*/  IMAD.WIDE R8, R9, 0x4, R16 ;  /* 0x0000000409087825 */ /* 0x000fe400078e0210 */
[----:B------:R-:W1:Y:S03]  /*4200*/  LDC.64 R10, c[0x0][0x380] ;  /* 0x0000e000ff0a7b82 */ /* 0x000e660000000a00 */
[----:B------:R-:W2:Y:S04]  /*4210*/  LD.E R38, desc[UR36][R8.64] ;  /* 0x0000002408267980 */ /* 0x000ea8000c101900 */
[----:B------:R-:W3:Y:S04]  /*4220*/  LD.E R40, desc[UR36][R8.64+0x4] ;  /* 0x0000042408287980 */ /* 0x000ee8000c101900 */
[----:B------:R-:W4:Y:S04]  /*4230*/  LD.E R42, desc[UR36][R8.64+0x8] ;  /* 0x00000824082a7980 */ /* 0x000f28000c101900 */
[----:B------:R-:W5:Y:S01]  /*4240*/  LD.E R44, desc[UR36][R8.64+0xc] ;  /* 0x00000c24082c7980 */ /* 0x000f62000c101900 */
[----:B0-----:R-:W-:-:S04]  /*4250*/  IMAD R5, R3, R15, R12 ;  /* 0x0000000f03057224 */ /* 0x001fc800078e020c */
[----:B-1----:R-:W-:-:S04]  /*4260*/  IMAD.WIDE R10, R5, 0x4, R10 ;  /* 0x00000004050a7825 */ /* 0x002fc800078e020a */
[C---:B------:R-:W-:Y:S02]  /*4270*/  IMAD.WIDE R6, R15.reuse, 0x4, R10 ;  /* 0x000000040f067825 */ /* 0x040fe400078e020a */
[----:B------:R-:W2:Y:S02]  /*4280*/  LDG.E R10, desc[UR36][R10.64] ;  /* 0x000000240a0a7981 */ /* 0x000ea4000c1e1900 */
[C---:B------:R-:W-:Y:S02]  /*4290*/  IMAD.WIDE R4, R15.reuse, 0x4, R6 ;  /* 0x000000040f047825 */ /* 0x040fe400078e0206 */
[----:B------:R-:W3:Y:S02]  /*42a0*/  LDG.E R6, desc[UR36][R6.64] ;  /* 0x0000002406067981 */ /* 0x000ee4000c1e1900 */
[----:B------:R-:W-:Y:S02]  /*42b0*/  IMAD.WIDE R14, R15, 0x4, R4 ;  /* 0x000000040f0e7825 */ /* 0x000fe400078e0204 */
[----:B------:R-:W4:Y:S04]  /*42c0*/  LDG.E R20, desc[UR36][R4.64] ;  /* 0x0000002404147981 */ /* 0x000f28000c1e1900 */
[----:B------:R-:W5:Y:S01]  /*42d0*/  LDG.E R14, desc[UR36][R14.64] ;  /* 0x000000240e0e7981 */ /* 0x000f62000c1e1900 */
[----:B------:R-:W-:Y:S01]  /*42e0*/  IADD3 R3, PT, PT, R3, 0x4, RZ ;  /* 0x0000000403037810 */ /* 0x000fe20007ffe0ff */
[----:B--2---:R-:W-:-:S04]  /*42f0*/  FFMA R13, R38, R10, R13 ;  /* 0x0000000a260d7223 */ /* 0x004fc8000000000d */
[----:B---3--:R-:W-:-:S04]  /*4300*/  FFMA R13, R40, R6, R13 ;  /* 0x00000006280d7223 */ /* 0x008fc8000000000d */
[----:B----4-:R-:W-:-:S04]  /*4310*/  FFMA R13, R42, R20, R13 ;  /* 0x000000142a0d7223 */ /* 0x010fc8000000000d */
[----:B-----5:R-:W-:-:S07]  /*4320*/  FFMA R13, R44, R14, R13 ;  /* 0x0000000e2c0d7223 */ /* 0x020fce000000000d */
.L_x_118:
[----:B------:R-:W-:Y:S05]  /*4330*/  BSYNC.RECONVERGENT B3 ;  /* 0x0000000000037941 */ /* 0x000fea0003800200 */
.L_x_117:
[----:B------:R-:W-:Y:S05]  /*4340*/  @!P0 BRA `(.L_x_116) ;  /* 0x00000000007c8947 */ /* 0x000fea0003800000 */
[----:B------:R-:W-:-:S04]  /*4350*/  IADD3 R4, PT, PT, R22, UR39, RZ ;  /* 0x0000002716047c10 */ /* 0x000fc8000fffe0ff */
[----:B------:R-:W-:-:S04]  /*4360*/  IADD3 R4, PT, PT, RZ, -R4, RZ ;  /* 0x80000004ff047210 */ /* 0x000fc80007ffe0ff */
[----:B------:R-:W-:-:S04]  /*4370*/  PRMT R4, R4, 0x7710, RZ ;  /* 0x0000771004047816 */ /* 0x000fc800000000ff */
[----:B------:R-:W-:-:S04]  /*4380*/  IADD3 R4, PT, PT, R4, UR40, RZ ;  /* 0x0000002804047c10 */ /* 0x000fc8000fffe0ff */
[C---:B------:R-:W-:Y:S02]  /*4390*/  LOP3.LUT R5, R4.reuse, 0x3, RZ, 0xc0, !PT ;  /* 0x0000000304057812 */ /* 0x040fe400078ec0ff */
[----:B------:R-:W-:Y:S02]  /*43a0*/  LOP3.LUT R4, R4, 0x1, RZ, 0xc0, !PT ;  /* 0x0000000104047812 */ /* 0x000fe400078ec0ff */
[----:B------:R-:W-:Y:S02]  /*43b0*/  ISETP.NE.AND P0, PT, R5, 0x1, PT ;  /* 0x000000010500780c */ /* 0x000fe40003f05270 */
[----:B------:R-:W-:-:S11]  /*43c0*/  ISETP.NE.U32.AND P1, PT, R4, 0x1, PT ;  /* 0x000000010400780c */ /* 0x000fd60003f25070 */
[----:B------:R-:W0:Y:S08]  /*43d0*/  @P0 LDC R7, c[0x0][0x38c] ;  /* 0x0000e300ff070b82 */ /* 0x000e300000000800 */
[----:B------:R-:W1:Y:S08]  /*43e0*/  @P0 LDC.64 R10, c[0x0][0x380] ;  /* 0x0000e000ff0a0b82 */ /* 0x000e700000000a00 */
[----:B------:R-:W2:Y:S08]  /*43f0*/  @!P1 LDC R14, c[0x0][0x38c] ;  /* 0x0000e300ff0e9b82 */ /* 0x000eb00000000800 */
[----:B------:R-:W3:Y:S01]  /*4400*/  @!P1 LDC.64 R4, c[0x0][0x380] ;  /* 0x0000e000ff049b82 */ /* 0x000ee20000000a00 */
[----:B0-----:R-:W-:-:S04]  /*4410*/  @P0 IMAD R9, R3, R7, R12 ;  /* 0x0000000703090224 */ /* 0x001fc800078e020c */
[----:B-1----:R-:W-:Y:S01]  /*4420*/  @P0 IMAD.WIDE R10, R9, 0x4, R10 ;  /* 0x00000004090a0825 */ /* 0x002fe200078e020a */
[CC--:B------:R-:W-:Y:S02]  /*4430*/  @P0 IADD3 R9, PT, PT, R3.reuse, -R33.reuse, RZ ;  /* 0x8000002103090210 */ /* 0x0c0fe40007ffe0ff */
[----:B------:R-:W-:Y:S02]  /*4440*/  @P0 IADD3 R3, PT, PT, R3, 0x2, RZ ;  /* 0x0000000203030810 */ /* 0x000fe40007ffe0ff */
[----:B------:R-:W4:Y:S01]  /*4450*/  @P0 LDG.E R20, desc[UR36][R10.64] ;  /* 0x000000240a140981 */ /* 0x000f22000c1e1900 */
[----:B------:R-:W-:Y:S01]  /*4460*/  @P0 IMAD.WIDE R8, R9, 0x4, R16 ;  /* 0x0000000409080825 */ /* 0x000fe200078e0210 */
[----:B------:R-:W-:-:S03]  /*4470*/  @!P1 IADD3 R15, PT, PT, R3, -R33, RZ ;  /* 0x80000021030f9210 */ /* 0x000fc60007ffe0ff */
[----:B------:R-:W-:Y:S01]  /*4480*/  @P0 IMAD.WIDE R6, R7, 0x4, R10 ;  /* 0x0000000407060825 */ /* 0x000fe200078e020a */
[----:B------:R-:W4:Y:S03]  /*4490*/  @P0 LD.E R38, desc[UR36][R8.64] ;  /* 0x0000002408260980 */ /* 0x000f26000c101900 */
[----:B--2---:R-:W-:Y:S02]  /*44a0*/  @!P1 IMAD R21, R3, R14, R12 ;  /* 0x0000000e03159224 */ /* 0x004fe400078e020c */
[----:B------:R-:W-:Y:S01]  /*44b0*/  @!P1 IMAD.WIDE R14, R15, 0x4, R16 ;  /* 0x000000040f0e9825 */ /* 0x000fe200078e0210 */
[----:B------:R-:W2:Y:S03]  /*44c0*/  @P0 LD.E R3, desc[UR36][R8.64+0x4] ;  /* 0x0000042408030980 */ /* 0x000ea6000c101900 */
[----:B---3--:R-:W-:Y:S01]  /*44d0*/  @!P1 IMAD.WIDE R4, R21, 0x4, R4 ;  /* 0x0000000415049825 */ /* 0x008fe200078e0204 */
[----:B------:R-:W2:Y:S04]  /*44e0*/  @P0 LDG.E R6, desc[UR36][R6.64] ;  /* 0x0000002406060981 */ /* 0x000ea8000c1e1900 */
[----:B------:R-:W3:Y:S04]  /*44f0*/  @!P1 LD.E R14, desc[UR36][R14.64] ;  /* 0x000000240e0e9980 */ /* 0x000ee8000c101900 */
[----:B------:R-:W3:Y:S01]  /*4500*/  @!P1 LDG.E R4, desc[UR36][R4.64] ;  /* 0x0000002404049981 */ /* 0x000ee2000c1e1900 */
[----:B----4-:R-:W-:-:S04]  /*4510*/  @P0 FFMA R20, R38, R20, R13 ;  /* 0x0000001426140223 */ /* 0x010fc8000000000d */
[----:B--2---:R-:W-:-:S04]  /*4520*/  @P0 FFMA R13, R3, R6, R20 ;  /* 0x00000006030d0223 */ /* 0x004fc80000000014 */
[----:B---3--:R-:W-:-:S07]  /*4530*/  @!P1 FFMA R13, R14, R4, R13 ;  /* 0x000000040e0d9223 */ /* 0x008fce000000000d */
.L_x_116:
[----:B------:R-:W-:Y:S05]  /*4540*/  BSYNC.RECONVERGENT B2 ;  /* 0x0000000000027941 */ /* 0x000fea0003800200 */
.L_x_115:
[----:B------:R-:W0:Y:S01]  /*4550*/  LDCU UR4, c[0x0][0x38c] ;  /* 0x00007180ff0477ac */ /* 0x000e220008000800 */
[C---:B------:R-:W-:Y:S02]  /*4560*/  IADD3 R5, PT, PT, R12.reuse, -R33, RZ ;  /* 0x800000210c057210 */ /* 0x040fe40007ffe0ff */
[----:B------:R-:W-:-:S03]  /*4570*/  IADD3 R12, PT, PT, R12, 0x1, RZ ;  /* 0x000000010c0c7810 */ /* 0x000fc60007ffe0ff */
[----:B------:R-:W-:-:S05]  /*4580*/  IMAD.WIDE R4, R5, 0x4, R36 ;  /* 0x0000000405047825 */ /* 0x000fca00078e0224 */
[----:B------:R1:W-:Y:S01]  /*4590*/  ST.E desc[UR36][R4.64], R13 ;  /* 0x0000000d04007985 */ /* 0x0003e2000c101924 */
[----:B0-----:R-:W-:-:S13]  /*45a0*/  ISETP.GE.AND P0, PT, R12, UR4, PT ;  /* 0x000000040c007c0c */ /* 0x001fda000bf06270 */
[----:B-1----:R-:W-:Y:S05]  /*45b0*/  @!P0 BRA `(.L_x_119) ;  /* 0xfffffff8001c8947 */ /* 0x002fea000383ffff */
[----:B------:R-:W-:Y:S05]  /*45c0*/  BSYNC.RECONVERGENT B1 ;  /* 0x0000000000017941 */ /* 0x000fea0003800200 */
.L_x_111:
[----:B------:R-:W-:Y:S05]  /*45d0*/  BRA `(.L_x_120) ;  /* 0x0000000000c07947 */ /* 0x000fea0003800000 */
.L_x_110:
[----:B------:R-:W-:Y:S01]  /*45e0*/  IADD3 R29, PT, PT, R32, -R29, RZ ;  /* 0x8000001d201d7210 */ /* 0x000fe20007ffe0ff */
[----:B------:R-:W-:Y:S01]  /*45f0*/  BSSY.RECONVERGENT B1, `(.L_x_121) ;  /* 0x0000016000017945 */ /* 0x000fe20003800200 */
[----:B------:R-:W-:Y:S02]  /*4600*/  LOP3.LUT P1, RZ, R26, 0x7, RZ, 0xc0, !PT ;  /* 0x000000071aff7812 */ /* 0x000fe4000782c0ff */
[----:B------:R-:W-:Y:S02]  /*4610*/  ISETP.GT.U32.AND P0, PT, R29, -0x8, PT ;  /* 0xfffffff81d00780c */ /* 0x000fe40003f04070 */
[----:B------:R-:W-:-:S11]  /*4620*/  MOV R0, R33 ;  /* 0x0000002100007202 */ /* 0x000fd60000000f00 */
[----:B------:R-:W-:Y:S05]  /*4630*/  @P0 BRA `(.L_x_122) ;  /* 0x0000000000440947 */ /* 0x000fea0003800000 */
[----:B------:R-:W-:Y:S01]  /*4640*/  HFMA2 R3, -RZ, RZ, 0, 0 ;  /* 0x00000000ff037431 */ /* 0x000fe200000001ff */
[----:B------:R-:W-:Y:S02]  /*4650*/  LOP3.LUT R6, R26, 0xfffffff8, RZ, 0xc0, !PT ;  /* 0xfffffff81a067812 */ /* 0x000fe400078ec0ff */
[----:B------:R-:W-:-:S07]  /*4660*/  MOV R0, R33 ;  /* 0x0000002100007202 */ /* 0x000fce0000000f00 */
.L_x_123:
[C---:B0-----:R-:W-:Y:S02]  /*4670*/  IADD3 R5, PT, PT, R0.reuse, -R33, RZ ;  /* 0x8000002100057210 */ /* 0x041fe40007ffe0ff */
[----:B------:R-:W-:Y:S02]  /*4680*/  IADD3 R3, PT, PT, R3, 0x8, RZ ;  /* 0x0000000803037810 */ /* 0x000fe40007ffe0ff */
[----:B------:R-:W-:Y:S01]  /*4690*/  IADD3 R0, PT, PT, R0, 0x8, RZ ;  /* 0x0000000800007810 */ /* 0x000fe20007ffe0ff */
[----:B------:R-:W-:Y:S01]  /*46a0*/  IMAD.WIDE R4, R5, 0x4, R36 ;  /* 0x0000000405047825 */ /* 0x000fe200078e0224 */
[----:B------:R-:W-:-:S04]  /*46b0*/  ISETP.NE.AND P0, PT, R3, R6, PT ;  /* 0x000000060300720c */ /* 0x000fc80003f05270 */
[----:B------:R0:W-:Y:S04]  /*46c0*/  ST.E desc[UR36][R4.64], RZ ;  /* 0x000000ff04007985 */ /* 0x0001e8000c101924 */
[----:B------:R0:W-:Y:S04]  /*46d0*/  ST.E desc[UR36][R4.64+0x4], RZ ;  /* 0x000004ff04007985 */ /* 0x0001e8000c101924 */
[----:B------:R0:W-:Y:S04]  /*46e0*/  ST.E desc[UR36][R4.64+0x8], RZ ;  /* 0x000008ff04007985 */ /* 0x0001e8000c101924 */
[----:B------:R0:W-:Y:S04]  /*46f0*/  ST.E desc[UR36][R4.64+0xc], RZ ;  /* 0x00000cff04007985 */ /* 0x0001e8000c101924 */
[----:B------:R0:W-:Y:S04]  /*4700*/  ST.E desc[UR36][R4.64+0x10], RZ ;  /* 0x000010ff04007985 */ /* 0x0001e8000c101924 */
[----:B------:R0:W-:Y:S04]  /*4710*/  ST.E desc[UR36][R4.64+0x14], RZ ;  /* 0x000014ff04007985 */ /* 0x0001e8000c101924 */
[----:B------:R0:W-:Y:S04]  /*4720*/  ST.E desc[UR36][R4.64+0x18], RZ ;  /* 0x000018ff04007985 */ /* 0x0001e8000c101924 */
[----:B------:R0:W-:Y:S01]  /*4730*/  ST.E desc[UR36][R4.64+0x1c], RZ ;  /* 0x00001cff04007985 */ /* 0x0001e2000c101924 */
[----:B------:R-:W-:Y:S05]  /*4740*/  @P0 BRA `(.L_x_123) ;  /* 0xfffffffc00c80947 */ /* 0x000fea000383ffff */
.L_x_122:
[----:B------:R-:W-:Y:S05]  /*4750*/  BSYNC.RECONVERGENT B1 ;  /* 0x0000000000017941 */ /* 0x000fea0003800200 */
.L_x_121:
[----:B------:R-:W-:Y:S05]  /*4760*/  @!P1 BRA `(.L_x_120) ;  /* 0x00000000005c9947 */ /* 0x000fea0003800000 */
[C---:B------:R-:W-:Y:S02]  /*4770*/  IADD3 R3, PT, PT, R24.reuse, -0x1, RZ ;  /* 0xffffffff18037810 */ /* 0x040fe40007ffe0ff */
[----:B------:R-:W-:Y:S02]  /*4780*/  LOP3.LUT P1, RZ, R24, 0x3, RZ, 0xc0, !PT ;  /* 0x0000000318ff7812 */ /* 0x000fe4000782c0ff */
[----:B------:R-:W-:-:S13]  /*4790*/  ISETP.GE.U32.AND P0, PT, R3, 0x3, PT ;  /* 0x000000030300780c */ /* 0x000fda0003f06070 */
[C---:B0-----:R-:W-:Y:S02]  /*47a0*/  @P0 IADD3 R5, PT, PT, R0.reuse, -R33, RZ ;  /* 0x8000002100050210 */ /* 0x041fe40007ffe0ff */
[----:B------:R-:W-:-:S03]  /*47b0*/  @P0 IADD3 R0, PT, PT, R0, 0x4, RZ ;  /* 0x0000000400000810 */ /* 0x000fc60007ffe0ff */
[----:B------:R-:W-:-:S05]  /*47c0*/  @P0 IMAD.WIDE R4, R5, 0x4, R36 ;  /* 0x0000000405040825 */ /* 0x000fca00078e0224 */
[----:B------:R1:W-:Y:S04]  /*47d0*/  @P0 ST.E desc[UR36][R4.64], RZ ;  /* 0x000000ff04000985 */ /* 0x0003e8000c101924 */
[----:B------:R1:W-:Y:S04]  /*47e0*/  @P0 ST.E desc[UR36][R4.64+0x4], RZ ;  /* 0x000004ff04000985 */ /* 0x0003e8000c101924 */
[----:B------:R1:W-:Y:S04]  /*47f0*/  @P0 ST.E desc[UR36][R4.64+0x8], RZ ;  /* 0x000008ff04000985 */ /* 0x0003e8000c101924 */
[----:B------:R1:W-:Y:S01]  /*4800*/  @P0 ST.E desc[UR36][R4.64+0xc], RZ ;  /* 0x00000cff04000985 */ /* 0x0003e2000c101924 */
[----:B------:R-:W-:Y:S05]  /*4810*/  @!P1 BRA `(.L_x_120) ;  /* 0x0000000000309947 */ /* 0x000fea0003800000 */
[----:B------:R-:W-:-:S04]  /*4820*/  LOP3.LUT R3, R27, 0x3, RZ, 0xc0, !PT ;  /* 0x000000031b037812 */ /* 0x000fc800078ec0ff */
[----:B------:R-:W-:Y:S02]  /*4830*/  ISETP.NE.AND P0, PT, R3, 0x1, PT ;  /* 0x000000010300780c */ /* 0x000fe40003f05270 */
[----:B------:R-:W-:-:S04]  /*4840*/  LOP3.LUT R3, R27, 0x1, RZ, 0xc0, !PT ;  /* 0x000000011b037812 */ /* 0x000fc800078ec0ff */
[----:B------:R-:W-:-:S07]  /*4850*/  ISETP.NE.U32.AND P1, PT, R3, 0x1, PT ;  /* 0x000000010300780c */ /* 0x000fce0003f25070 */
[C---:B-1----:R-:W-:Y:S02]  /*4860*/  @P0 IADD3 R5, PT, PT, R0.reuse, -R33, RZ ;  /* 0x8000002100050210 */ /* 0x042fe40007ffe0ff */
[----:B------:R-:W-:-:S03]  /*4870*/  @P0 IADD3 R0, PT, PT, R0, 0x2, RZ ;  /* 0x0000000200000810 */ /* 0x000fc60007ffe0ff */
[----:B------:R-:W-:Y:S01]  /*4880*/  @P0 IMAD.WIDE R4, R5, 0x4, R36 ;  /* 0x0000000405040825 */ /* 0x000fe200078e0224 */
[----:B------:R-:W-:-:S04]  /*4890*/  @!P1 IADD3 R7, PT, PT, R0, -R33, RZ ;  /* 0x8000002100079210 */ /* 0x000fc80007ffe0ff */
[----:B------:R2:W-:Y:S01]  /*48a0*/  @P0 ST.E desc[UR36][R4.64], RZ ;  /* 0x000000ff04000985 */ /* 0x0005e2000c101924 */
[----:B------:R-:W-:-:S03]  /*48b0*/  @!P1 IMAD.WIDE R6, R7, 0x4, R36 ;  /* 0x0000000407069825 */ /* 0x000fc600078e0224 */
[----:B------:R2:W-:Y:S04]  /*48c0*/  @P0 ST.E desc[UR36][R4.64+0x4], RZ ;  /* 0x000004ff04000985 */ /* 0x0005e8000c101924 */
[----:B------:R2:W-:Y:S02]  /*48d0*/  @!P1 ST.E desc[UR36][R6.64], RZ ;  /* 0x000000ff06009985 */ /* 0x0005e4000c101924 */
.L_x_120:
[----:B------:R-:W-:Y:S05]  /*48e0*/  BSYNC.RECONVERGENT B0 ;  /* 0x0000000000007941 */ /* 0x000fea0003800200 */
.L_x_109:
[----:B--2---:R-:W-:Y:S01]  /*48f0*/  MOV R6, 0x0 ;  /* 0x0000000000067802 */ /* 0x004fe20000000f00 */
[----:B------:R-:W2:Y:S01]  /*4900*/  LDCU UR4, c[0x0][0x388] ;  /* 0x00007100ff0477ac */ /* 0x000ea20008000800 */
[----:B01----:R-:W-:-:S04]  /*4910*/  IMAD R4, R31, R34, RZ ;  /* 0x000000221f047224 */ /* 0x003fc800078e02ff */
[----:B------:R-:W0:Y:S01]  /*4920*/  LDC.64 R6, c[0x4][R6] ;  /* 0x0100000006067b82 */ /* 0x000e220000000a00 */
[----:B------:R-:W-:Y:S01]  /*4930*/  IMAD.WIDE R4, R4, 0x4, RZ ;  /* 0x0000000404047825 */ /* 0x000fe200078e02ff */
[----:B--2---:R-:W-:-:S04]  /*4940*/  ISETP.GE.AND P0, PT, R33, UR4, PT ;  /* 0x0000000421007c0c */ /* 0x004fc8000bf06270 */
[----:B------:R-:W-:-:S09]  /*4950*/  P2R R29, PR, RZ, 0x1 ;  /* 0x00000001ff1d7803 */ /* 0x000fd20000000000 */
[----:B------:R-:W-:-:S07]  /*4960*/  LEPC R20, `(.L_x_124) ;  /* 0x000000001014794e */ /* 0x000fce0000000000 */
[----:B0-----:R-:W-:Y:S05]  /*4970*/  CALL.ABS.NOINC R6 ;  /* 0x0000000006007343 */ /* 0x001fea0003c00000 */
.L_x_124:
[----:B------:R-:W-:Y:S01]  /*4980*/  ISETP.NE.AND P6, PT, R29, RZ, PT ;  /* 0x000000ff1d00720c */ /* 0x000fe20003fc5270 */
[----:B------:R-:W-:Y:S01]  /*4990*/  BSSY.RECONVERGENT B0, `(.L_x_125) ;  /* 0x0000169000007945 */ /* 0x000fe20003800200 */
[----:B------:R-:W-:Y:S02]  /*49a0*/  MOV R38, R4 ;  /* 0x0000000400267202 */ /* 0x000fe40000000f00 */
[----:B------:R-:W-:-:S09]  /*49b0*/  MOV R39, R5 ;  /* 0x0000000500277202 */ /* 0x000fd20000000f00 */
[----:B------:R-:W-:Y:S05]  /*49c0*/  @P6 BRA `(.L_x_126) ;  /* 0x0000001400946947 */ /* 0x000fea0003800000 */
[----:B------:R-:W0:Y:S01]  /*49d0*/  LDCU UR4, c[0x0][0x38c] ;  /* 0x00007180ff0477ac */ /* 0x000e220008000800 */
[----:B------:R-:W-:Y:S01]  /*49e0*/  IADD3 R0, PT, PT, R32, 0x1, RZ ;  /* 0x0000000120007810 */ /* 0x000fe20007ffe0ff */
[----:B------:R-:W-:Y:S01]  /*49f0*/  BSSY.RECONVERGENT B1, `(.L_x_127) ;  /* 0x00000c5000017945 */ /* 0x000fe20003800200 */
[----:B------:R-:W-:Y:S02]  /*4a00*/  MOV R12, R33 ;  /* 0x00000021000c7202 */ /* 0x000fe40000000f00 */
[----:B0-----:R-:W-:Y:S02]  /*4a10*/  VIMNMX R3, PT, PT, R0, UR4, !PT ;  /* 0x0000000400037c48 */ /* 0x001fe4000ffe0100 */
[----:B------:R-:W-:Y:S02]  /*4a20*/  LOP3.LUT R0, R26, 0xfffffff8, RZ, 0xc0, !PT ;  /* 0xfffffff81a007812 */ /* 0x000fe400078ec0ff */
[----:B------:R-:W-:-:S04]  /*4a30*/  IADD3 R32, PT, PT, R32, -R3, RZ ;  /* 0x8000000320207210 */ /* 0x000fc80007ffe0ff */
[----:B------:R-:W-:-:S13]  /*4a40*/  ISETP.GT.U32.AND P0, PT, R32, -0x8, PT ;  /* 0xfffffff82000780c */ /* 0x000fda0003f04070 */
.L_x_137:
[----:B0-----:R-:W0:Y:S01]  /*4a50*/  LDCU UR4, c[0x0][0x388] ;  /* 0x00007100ff0477ac */ /* 0x001e220008000800 */
[C---:B------:R-:W-:Y:S01]  /*4a60*/  IADD3 R11, PT, PT, R12.reuse, -R33, RZ ;  /* 0x800000210c0b7210 */ /* 0x040fe20007ffe0ff */
[----:B------:R-:W-:Y:S01]  /*4a70*/  BSSY.RECONVERGENT B2, `(.L_x_128) ;  /* 0x0000057000027945 */ /* 0x000fe20003800200 */
[----:B-1----:R-:W-:Y:S02]  /*4a80*/  MOV R3, R12 ;  /* 0x0000000c00037202 */ /* 0x002fe40000000f00 */
[----:B------:R-:W-:Y:S01]  /*4a90*/  IADD3 R12, PT, PT, R12, 0x1, RZ ;  /* 0x000000010c0c7810 */ /* 0x000fe20007ffe0ff */
[----:B------:R-:W-:Y:S01]  /*4aa0*/  IMAD R13, R34, R11, RZ ;  /* 0x0000000b220d7224 */ /* 0x000fe200078e02ff */
[----:B------:R-:W-:Y:S01]  /*4ab0*/  LOP3.LUT P3, RZ, R26, 0x7, RZ, 0xc0, !PT ;  /* 0x000000071aff7812 */ /* 0x000fe2000786c0ff */
[----:B------:R-:W-:Y:S01]  /*4ac0*/  IMAD.WIDE R10, R11, 0x4, R16 ;  /* 0x000000040b0a7825 */ /* 0x000fe200078e0210 */
[----:B------:R-:W-:Y:S02]  /*4ad0*/  MOV R14, R33 ;  /* 0x00000021000e7202 */ /* 0x000fe40000000f00 */
[----:B0-----:R-:W-:Y:S01]  /*4ae0*/  ISETP.GE.AND P1, PT, R12, UR4, PT ;  /* 0x000000040c007c0c */ /* 0x001fe2000bf26270 */
[----:B------:R-:W-:-:S12]  /*4af0*/  @P0 BRA `(.L_x_129) ;  /* 0x0000000400380947 */ /* 0x000fd80003800000 */
[----:B------:R-:W-:Y:S01]  /*4b00*/  HFMA2 R15, -RZ, RZ, 0, 0 ;  /* 0x00000000ff0f7431 */ /* 0x000fe200000001ff */
[----:B------:R-:W-:-:S07]  /*4b10*/  MOV R14, R33 ;  /* 0x00000021000e7202 */ /* 0x000fce0000000f00 */
.L_x_130:
[----:B0-----:R-:W-:Y:S01]  /*4b20*/  IADD3 R6, PT, PT, R14, -R33, RZ ;  /* 0x800000210e067210 */ /* 0x001fe20007ffe0ff */
[----:B------:R-:W2:Y:S01]  /*4b30*/  LD.E R21, desc[UR36][R10.64] ;  /* 0x000000240a157980 */ /* 0x000ea2000c101900 */
[----:B------:R-:W0:Y:S01]  /*4b40*/  LDC.64 R4, c[0x0][0x380] ;  /* 0x0000e000ff047b82 */ /* 0x000e220000000a00 */
[----:B------:R-:W1:Y:S02]  /*4b50*/  LDCU UR4, c[0x0][0x38c] ;  /* 0x00007180ff0477ac */ /* 0x000e640008000800 */
[----:B------:R-:W-:-:S05]  /*4b60*/  IMAD.WIDE R8, R6, 0x4, R36 ;  /* 0x0000000406087825 */ /* 0x000fca00078e0224 */
[----:B------:R-:W2:Y:S01]  /*4b70*/  LD.E R20, desc[UR36][R8.64] ;  /* 0x0000002408147980 */ /* 0x000ea2000c101900 */
[----:B------:R-:W-:-:S05]  /*4b80*/  IADD3 R7, PT, PT, R13, R6, RZ ;  /* 0x000000060d077210 */ /* 0x000fca0007ffe0ff */
[----:B------:R-:W-:-:S04]  /*4b90*/  IMAD.WIDE R6, R7, 0x4, R38 ;  /* 0x0000000407067825 */ /* 0x000fc800078e0226 */
[----:B-1----:R-:W-:-:S04]  /*4ba0*/  IMAD R29, R3, UR4, R14 ;  /* 0x00000004031d7c24 */ /* 0x002fc8000f8e020e */
[----:B0-----:R-:W-:-:S04]  /*4bb0*/  IMAD.WIDE R4, R29, 0x4, R4 ;  /* 0x000000041d047825 */ /* 0x001fc800078e0204 */
[----:B--2---:R-:W-:-:S05]  /*4bc0*/  FMUL R21, R21, R20 ;  /* 0x0000001415157220 */ /* 0x004fca0000400000 */
[----:B------:R0:W-:Y:S04]  /*4bd0*/  ST.E desc[UR36][R6.64], R21 ;  /* 0x0000001506007985 */ /* 0x0001e8000c101924 */
[----:B------:R-:W2:Y:S01]  /*4be0*/  LDG.E R20, desc[UR36][R4.64] ;  /* 0x0000002404147981 */ /* 0x000ea2000c1e1900 */
[----:B------:R-:W-:-:S04]  /*4bf0*/  FADD R29, R21, R21 ;  /* 0x00000015151d7221 */ /* 0x000fc80000000000 */
[----:B--2---:R-:W-:-:S05]  /*4c00*/  FADD R29, R20, -R29 ;  /* 0x8000001d141d7221 */ /* 0x004fca0000000000 */
[----:B------:R1:W-:Y:S04]  /*4c10*/  STG.E desc[UR36][R4.64], R29 ;  /* 0x0000001d04007986 */ /* 0x0003e8000c101924 */
[----:B------:R-:W2:Y:S04]  /*4c20*/  LD.E R20, desc[UR36][R10.64] ;  /* 0x000000240a147980 */ /* 0x000ea8000c101900 */
[----:B------:R-:W2:Y:S02]  /*4c30*/  LD.E R31, desc[UR36][R8.64+0x4] ;  /* 0x00000424081f7980 */ /* 0x000ea4000c101900 */
[----:B--2---:R-:W-:-:S05]  /*4c40*/  FMUL R31, R20, R31 ;  /* 0x0000001f141f7220 */ /* 0x004fca0000400000 */
[----:B------:R2:W-:Y:S04]  /*4c50*/  ST.E desc[UR36][R6.64+0x4], R31 ;  /* 0x0000041f06007985 */ /* 0x0005e8000c101924 */
[----:B------:R-:W3:Y:S01]  /*4c60*/  LDG.E R20, desc[UR36][R4.64+0x4] ;  /* 0x0000042404147981 */ /* 0x000ee2000c1e1900 */
[----:B------:R-:W-:-:S04]  /*4c70*/  FADD R35, R31, R31 ;  /* 0x0000001f1f237221 */ /* 0x000fc80000000000 */
[----:B---3--:R-:W-:-:S05]  /*4c80*/  FADD R35, R20, -R35 ;  /* 0x8000002314237221 */ /* 0x008fca0000000000 */
[----:B------:R3:W-:Y:S04]  /*4c90*/  STG.E desc[UR36][R4.64+0x4], R35 ;  /* 0x0000042304007986 */ /* 0x0007e8000c101924 */
[----:B------:R-:W4:Y:S04]  /*4ca0*/  LD.E R20, desc[UR36][R10.64] ;  /* 0x000000240a147980 */ /* 0x000f28000c101900 */
[----:B0-----:R-:W4:Y:S02]  /*4cb0*/  LD.E R21, desc[UR36][R8.64+0x8] ;  /* 0x0000082408157980 */ /* 0x001f24000c101900 */
[----:B----4-:R-:W-:-:S05]  /*4cc0*/  FMUL R21, R20, R21 ;  /* 0x0000001514157220 */ /* 0x010fca0000400000 */
[----:B------:R0:W-:Y:S04]  /*4cd0*/  ST.E desc[UR36][R6.64+0x8], R21 ;  /* 0x0000081506007985 */ /* 0x0001e8000c101924 */
[----:B------:R-:W4:Y:S01]  /*4ce0*/  LDG.E R20, desc[UR36][R4.64+0x8] ;  /* 0x0000082404147981 */ /* 0x000f22000c1e1900 */
[----:B-1----:R-:W-:-:S04]  /*4cf0*/  FADD R29, R21, R21 ;  /* 0x00000015151d7221 */ /* 0x002fc80000000000 */
[----:B----4-:R-:W-:-:S05]  /*4d00*/  FADD R29, R20, -R29 ;  /* 0x8000001d141d7221 */ /* 0x010fca0000000000 */
[----:B------:R1:W-:Y:S04]  /*4d10*/  STG.E desc[UR36][R4.64+0x8], R29 ;  /* 0x0000081d04007986 */ /* 0x0003e8000c101924 */
[----:B------:R-:W4:Y:S04]  /*4d20*/  LD.E R20, desc[UR36][R10.64] ;  /* 0x000000240a147980 */ /* 0x000f28000c101900 */
[----:B--2---:R-:W4:Y:S02]  /*4d30*/  LD.E R31, desc[UR36][R8.64+0xc] ;  /* 0x00000c24081f7980 */ /* 0x004f24000c101900 */
[----:B----4-:R-:W-:-:S05]  /*4d40*/  FMUL R31, R20, R31 ;  /* 0x0000001f141f7220 */ /* 0x010fca0000400000 */
[----:B------:R2:W-:Y:S04]  /*4d50*/  ST.E desc[UR36][R6.64+0xc], R31 ;  /* 0x00000c1f06007985 */ /* 0x0005e8000c101924 */
[----:B------:R-:W4:Y:S01]  /*4d60*/  LDG.E R20, desc[UR36][R4.64+0xc] ;  /* 0x00000c2404147981 */ /* 0x000f22000c1e1900 */
[----:B---3--:R-:W-:-:S04]  /*4d70*/  FADD R35, R31, R31 ;  /* 0x0000001f1f237221 */ /* 0x008fc80000000000 */
[----:B----4-:R-:W-:-:S05]  /*4d80*/  FADD R35, R20, -R35 ;  /* 0x8000002314237221 */ /* 0x010fca0000000000 */
        /* <DEDUP_REMOVED lines=25> */
[----:B--2---:R-:W2:Y:S04]  /*4f20*/  LD.E R31, desc[UR36][R8.64+0x1c] ;  /* 0x00001c24081f7980 */ /* 0x004ea8000c101900 */
[----:B------:R-:W2:Y:S02]  /*4f30*/  LD.E R20, desc[UR36][R10.64] ;  /* 0x000000240a147980 */ /* 0x000ea4000c101900 */
[----:B--2---:R-:W-:-:S05]  /*4f40*/  FMUL R31, R20, R31 ;  /* 0x0000001f141f7220 */ /* 0x004fca0000400000 */
[----:B------:R0:W-:Y:S04]  /*4f50*/  ST.E desc[UR36][R6.64+0x1c], R31 ;  /* 0x00001c1f06007985 */ /* 0x0001e8000c101924 */
[----:B------:R-:W2:Y:S01]  /*4f60*/  LDG.E R20, desc[UR36][R4.64+0x1c] ;  /* 0x00001c2404147981 */ /* 0x000ea2000c1e1900 */
[----:B---3--:R-:W-:Y:S01]  /*4f70*/  FADD R35, R31, R31 ;  /* 0x0000001f1f237221 */ /* 0x008fe20000000000 */
[----:B------:R-:W-:-:S04]  /*4f80*/  IADD3 R15, PT, PT, R15, 0x8, RZ ;  /* 0x000000080f0f7810 */ /* 0x000fc80007ffe0ff */
[----:B------:R-:W-:Y:S02]  /*4f90*/  ISETP.NE.AND P2, PT, R15, R0, PT ;  /* 0x000000000f00720c */ /* 0x000fe40003f45270 */
[----:B------:R-:W-:Y:S01]  /*4fa0*/  IADD3 R14, PT, PT, R14, 0x8, RZ ;  /* 0x000000080e0e7810 */ /* 0x000fe20007ffe0ff */
[----:B--2---:R-:W-:-:S05]  /*4fb0*/  FADD R35, R20, -R35 ;  /* 0x8000002314237221 */ /* 0x004fca0000000000 */
[----:B------:R0:W-:Y:S05]  /*4fc0*/  STG.E desc[UR36][R4.64+0x1c], R35 ;  /* 0x00001c2304007986 */ /* 0x0001ea000c101924 */
[----:B------:R-:W-:Y:S05]  /*4fd0*/  @P2 BRA `(.L_x_130) ;  /* 0xfffffff800d02947 */ /* 0x000fea000383ffff */
.L_x_129:
[----:B------:R-:W-:Y:S05]  /*4fe0*/  BSYNC.RECONVERGENT B2 ;  /* 0x0000000000027941 */ /* 0x000fea0003800200 */
.L_x_128:
[----:B------:R-:W-:Y:S04]  /*4ff0*/  BSSY.RECONVERGENT B2, `(.L_x_131) ;  /* 0x0000063000027945 */ /* 0x000fe80003800200 */
[----:B------:R-:W-:Y:S05]  /*5000*/  @!P3 BRA `(.L_x_132) ;  /* 0x000000040084b947 */ /* 0x000fea0003800000 */
[C---:B0-----:R-:W-:Y:S01]  /*5010*/  IADD3 R4, PT, PT, R24.reuse, -0x1, RZ ;  /* 0xffffffff18047810 */ /* 0x041fe20007ffe0ff */
[----:B------:R-:W-:Y:S01]  /*5020*/  BSSY.RECONVERGENT B3, `(.L_x_133) ;  /* 0x000002d000037945 */ /* 0x000fe20003800200 */
[----:B------:R-:W-:Y:S02]  /*5030*/  LOP3.LUT P3, RZ, R24, 0x3, RZ, 0xc0, !PT ;  /* 0x0000000318ff7812 */ /* 0x000fe4000786c0ff */
[----:B------:R-:W-:-:S13]  /*5040*/  ISETP.GE.U32.AND P2, PT, R4, 0x3, PT ;  /* 0x000000030400780c */ /* 0x000fda0003f46070 */
[----:B------:R-:W-:Y:S05]  /*5050*/  @!P2 BRA `(.L_x_134) ;  /* 0x0000000000a4a947 */ /* 0x000fea0003800000 */
[----:B------:R-:W-:Y:S01]  /*5060*/  IADD3 R7, PT, PT, R14, -R33, RZ ;  /* 0x800000210e077210 */ /* 0x000fe20007ffe0ff */
[----:B------:R-:W2:Y:S01]  /*5070*/  LD.E R6, desc[UR36][R10.64] ;  /* 0x000000240a067980 */ /* 0x000ea2000c101900 */
[----:B------:R-:W0:Y:S01]  /*5080*/  LDC.64 R4, c[0x0][0x380] ;  /* 0x0000e000ff047b82 */ /* 0x000e220000000a00 */
[----:B------:R-:W1:Y:S02]  /*5090*/  LDCU UR4, c[0x0][0x38c] ;  /* 0x00007180ff0477ac */ /* 0x000e640008000800 */
[----:B------:R-:W-:-:S05]  /*50a0*/  IMAD.WIDE R8, R7, 0x4, R36 ;  /* 0x0000000407087825 */ /* 0x000fca00078e0224 */
[----:B------:R-:W2:Y:S01]  /*50b0*/  LD.E R15, desc[UR36][R8.64] ;  /* 0x00000024080f7980 */ /* 0x000ea2000c101900 */
[----:B------:R-:W-:Y:S01]  /*50c0*/  IADD3 R7, PT, PT, R13, R7, RZ ;  /* 0x000000070d077210 */ /* 0x000fe20007ffe0ff */
[----:B-1----:R-:W-:-:S04]  /*50d0*/  IMAD R21, R3, UR4, R14 ;  /* 0x0000000403157c24 */ /* 0x002fc8000f8e020e */
[----:B0-----:R-:W-:-:S04]  /*50e0*/  IMAD.WIDE R4, R21, 0x4, R4 ;  /* 0x0000000415047825 */ /* 0x001fc800078e0204 */
[----:B--2---:R-:W-:Y:S01]  /*50f0*/  FMUL R15, R6, R15 ;  /* 0x0000000f060f7220 */ /* 0x004fe20000400000 */
[----:B------:R-:W-:-:S05]  /*5100*/  IMAD.WIDE R6, R7, 0x4, R38 ;  /* 0x0000000407067825 */ /* 0x000fca00078e0226 */
        /* <DEDUP_REMOVED lines=13> */
[----:B0-----:R-:W4:Y:S04]  /*51e0*/  LD.E R15, desc[UR36][R10.64] ;  /* 0x000000240a0f7980 */ /* 0x001f28000c101900 */
[----:B------:R-:W4:Y:S02]  /*51f0*/  LD.E R20, desc[UR36][R8.64+0x8] ;  /* 0x0000082408147980 */ /* 0x000f24000c101900 */
        /* <DEDUP_REMOVED lines=12> */
[----:B------:R-:W-:-:S03]  /*52c0*/  IADD3 R14, PT, PT, R14, 0x4, RZ ;  /* 0x000000040e0e7810 */ /* 0x000fc60007ffe0ff */
[----:B--2---:R-:W-:-:S05]  /*52d0*/  FADD R31, R20, -R31 ;  /* 0x8000001f141f7221 */ /* 0x004fca0000000000 */
[----:B------:R0:W-:Y:S02]  /*52e0*/  STG.E desc[UR36][R4.64+0xc], R31 ;  /* 0x00000c1f04007986 */ /* 0x0001e4000c101924 */
.L_x_134:
[----:B------:R-:W-:Y:S05]  /*52f0*/  BSYNC.RECONVERGENT B3 ;  /* 0x0000000000037941 */ /* 0x000fea0003800200 */
.L_x_133:
[----:B------:R-:W-:Y:S05]  /*5300*/  @!P3 BRA `(.L_x_132) ;  /* 0x0000000000c4b947 */ /* 0x000fea0003800000 */
[C---:B0-----:R-:W-:Y:S01]  /*5310*/  LOP3.LUT R4, R27.reuse, 0x3, RZ, 0xc0, !PT ;  /* 0x000000031b047812 */ /* 0x041fe200078ec0ff */
[----:B------:R-:W-:Y:S01]  /*5320*/  BSSY.RECONVERGENT B3, `(.L_x_135) ;  /* 0x000001e000037945 */ /* 0x000fe20003800200 */
[----:B------:R-:W-:Y:S02]  /*5330*/  LOP3.LUT R5, R27, 0x1, RZ, 0xc0, !PT ;  /* 0x000000011b057812 */ /* 0x000fe400078ec0ff */
[----:B------:R-:W-:Y:S02]  /*5340*/  ISETP.NE.AND P2, PT, R4, 0x1, PT ;  /* 0x000000010400780c */ /* 0x000fe40003f45270 */
[----:B------:R-:W-:-:S11]  /*5350*/  ISETP.NE.U32.AND P3, PT, R5, 0x1, PT ;  /* 0x000000010500780c */ /* 0x000fd60003f65070 */
        /* <DEDUP_REMOVED lines=21> */
[----:B------:R-:W2:Y:S01]  /*54b0*/  LDG.E R20, desc[UR36][R4.64+0x4] ;  /* 0x0000042404147981 */ /* 0x000ea2000c1e1900 */
[----:B------:R-:W-:Y:S01]  /*54c0*/  FADD R31, R29, R29 ;  /* 0x0000001d1d1f7221 */ /* 0x000fe20000000000 */
[----:B------:R-:W-:-:S03]  /*54d0*/  IADD3 R14, PT, PT, R14, 0x2, RZ ;  /* 0x000000020e0e7810 */ /* 0x000fc60007ffe0ff */
[----:B--2---:R-:W-:-:S05]  /*54e0*/  FADD R31, R20, -R31 ;  /* 0x8000001f141f7221 */ /* 0x004fca0000000000 */
[----:B------:R0:W-:Y:S02]  /*54f0*/  STG.E desc[UR36][R4.64+0x4], R31 ;  /* 0x0000041f04007986 */ /* 0x0001e4000c101924 */
.L_x_136:
[----:B------:R-:W-:Y:S05]  /*5500*/  BSYNC.RECONVERGENT B3 ;  /* 0x0000000000037941 */ /* 0x000fea0003800200 */
.L_x_135:
[----:B------:R-:W-:Y:S05]  /*5510*/  @P3 BRA `(.L_x_132) ;  /* 0x0000000000403947 */ /* 0x000fea0003800000 */
[----:B------:R-:W-:Y:S01]  /*5520*/  IADD3 R8, PT, PT, R14, -R33, RZ ;  /* 0x800000210e087210 */ /* 0x000fe20007ffe0ff */
[----:B------:R-:W2:Y:S01]  /*5530*/  LD.E R10, desc[UR36][R10.64] ;  /* 0x000000240a0a7980 */ /* 0x000ea2000c101900 */
[----:B0-----:R-:W0:Y:S01]  /*5540*/  LDC.64 R6, c[0x0][0x380] ;  /* 0x0000e000ff067b82 */ /* 0x001e220000000a00 */
[----:B------:R-:W1:Y:S02]  /*5550*/  LDCU UR4, c[0x0][0x38c] ;  /* 0x00007180ff0477ac */ /* 0x000e640008000800 */
[----:B------:R-:W-:-:S06]  /*5560*/  IMAD.WIDE R4, R8, 0x4, R36 ;  /* 0x0000000408047825 */ /* 0x000fcc00078e0224 */
        /* <DEDUP_REMOVED lines=10> */
[----:B------:R1:W-:Y:S02]  /*5610*/  STG.E desc[UR36][R6.64], R13 ;  /* 0x0000000d06007986 */ /* 0x0003e4000c101924 */
.L_x_132:
[----:B------:R-:W-:Y:S05]  /*5620*/  BSYNC.RECONVERGENT B2 ;  /* 0x0000000000027941 */ /* 0x000fea0003800200 */
.L_x_131:
[----:B------:R-:W-:Y:S05]  /*5630*/  @!P1 BRA `(.L_x_137) ;  /* 0xfffffff400049947 */ /* 0x000fea000383ffff */
[----:B------:R-:W-:Y:S05]  /*5640*/  BSYNC.RECONVERGENT B1 ;  /* 0x0000000000017941 */ /* 0x000fea0003800200 */
.L_x_127:
[----:B------:R-:W-:Y:S01]  /*5650*/  IADD3 R0, PT, PT, -R23, UR38, RZ ;  /* 0x0000002617007c10 */ /* 0x000fe2000fffe1ff */
[----:B------:R-:W-:Y:S01]  /*5660*/  BSSY.RECONVERGENT B1, `(.L_x_138) ;  /* 0x0000042000017945 */ /* 0x000fe20003800200 */
[----:B------:R-:W-:Y:S02]  /*5670*/  LOP3.LUT P1, RZ, R30, 0xf, RZ, 0xc0, !PT ;  /* 0x0000000f1eff7812 */ /* 0x000fe4000782c0ff */
[----:B------:R-:W-:Y:S02]  /*5680*/  ISETP.GE.U32.AND P0, PT, R0, 0xf, PT ;  /* 0x0000000f0000780c */ /* 0x000fe40003f06070 */
[----:B------:R-:W-:-:S11]  /*5690*/  MOV R0, R33 ;  /* 0x0000002100007202 */ /* 0x000fd60000000f00 */
[----:B------:R-:W-:Y:S05]  /*56a0*/  @!P0 BRA `(.L_x_139) ;  /* 0x0000000000f48947 */ /* 0x000fea0003800000 */
[----:B-1----:R-:W1:Y:S01]  /*56b0*/  LDC R3, c[0x0][0x38c] ;  /* 0x0000e300ff037b82 */ /* 0x002e620000000800 */
[----:B------:R-:W-:Y:S01]  /*56c0*/  HFMA2 R9, -RZ, RZ, 0, 0 ;  /* 0x00000000ff097431 */ /* 0x000fe200000001ff */
[----:B------:R-:W-:Y:S02]  /*56d0*/  LOP3.LUT R30, R30, 0xfffffff0, RZ, 0xc0, !PT ;  /* 0xfffffff01e1e7812 */ /* 0x000fe400078ec0ff */
[----:B------:R-:W-:-:S04]  /*56e0*/  MOV R0, R33 ;  /* 0x0000002100007202 */ /* 0x000fc80000000f00 */
[----:B0-----:R-:W0:Y:S03]  /*56f0*/  LDC.64 R4, c[0x0][0x380] ;  /* 0x0000e000ff047b82 */ /* 0x001e260000000a00 */
.L_x_140:
[----:B------:R-:W-:-:S05]  /*5700*/  IADD3 R7, PT, PT, R0, -R33, RZ ;  /* 0x8000002100077210 */ /* 0x000fca0007ffe0ff */
[----:B------:R-:W-:-:S05]  /*5710*/  IMAD.WIDE R6, R7, 0x4, R16 ;  /* 0x0000000407067825 */ /* 0x000fca00078e0210 */
[----:B----4-:R-:W2:Y:S01]  /*5720*/  LD.E R27, desc[UR36][R6.64] ;  /* 0x00000024061b7980 */ /* 0x010ea2000c101900 */
[----:B-1----:R-:W-:-:S05]  /*5730*/  IMAD R8, R0, R3, R3 ;  /* 0x0000000300087224 */ /* 0x002fca00078e0203 */
[----:B------:R-:W-:-:S05]  /*5740*/  IADD3 R11, PT, PT, R8, R33, RZ ;  /* 0x00000021080b7210 */ /* 0x000fca0007ffe0ff */
[----:B0-----:R-:W-:-:S05]  /*5750*/  IMAD.WIDE R10, R11, 0x4, R4 ;  /* 0x000000040b0a7825 */ /* 0x001fca00078e0204 */
[----:B--2---:R0:W-:Y:S04]  /*5760*/  STG.E desc[UR36][R10.64], R27 ;  /* 0x0000001b0a007986 */ /* 0x0041e8000c101924 */
[----:B------:R-:W2:Y:S01]  /*5770*/  LD.E R29, desc[UR36][R6.64+0x4] ;  /* 0x00000424061d7980 */ /* 0x000ea2000c101900 */
[----:B------:R-:W-:-:S05]  /*5780*/  IMAD.WIDE R12, R3, 0x4, R10 ;  /* 0x00000004030c7825 */ /* 0x000fca00078e020a */
[----:B--2---:R1:W-:Y:S04]  /*5790*/  STG.E desc[UR36][R12.64], R29 ;  /* 0x0000001d0c007986 */ /* 0x0043e8000c101924 */
[----:B------:R-:W2:Y:S01]  /*57a0*/  LD.E R31, desc[UR36][R6.64+0x8] ;  /* 0x00000824061f7980 */ /* 0x000ea2000c101900 */
[----:B------:R-:W-:-:S05]  /*57b0*/  IMAD.WIDE R14, R3, 0x4, R12 ;  /* 0x00000004030e7825 */ /* 0x000fca00078e020c */
[----:B--2---:R2:W-:Y:S04]  /*57c0*/  STG.E desc[UR36][R14.64], R31 ;  /* 0x0000001f0e007986 */ /* 0x0045e8000c101924 */
[----:B------:R-:W3:Y:S01]  /*57d0*/  LD.E R35, desc[UR36][R6.64+0xc] ;  /* 0x00000c2406237980 */ /* 0x000ee2000c101900 */
[----:B------:R-:W-:-:S05]  /*57e0*/  IMAD.WIDE R20, R3, 0x4, R14 ;  /* 0x0000000403147825 */ /* 0x000fca00078e020e */
[----:B---3--:R3:W-:Y:S04]  /*57f0*/  STG.E desc[UR36][R20.64], R35 ;  /* 0x0000002314007986 */ /* 0x0087e8000c101924 */
[----:B------:R-:W4:Y:S01]  /*5800*/  LD.E R41, desc[UR36][R6.64+0x10] ;  /* 0x0000102406297980 */ /* 0x000f22000c101900 */
[----:B0-----:R-:W-:-:S05]  /*5810*/  IMAD.WIDE R10, R3, 0x4, R20 ;  /* 0x00000004030a7825 */ /* 0x001fca00078e0214 */
[----:B----4-:R0:W-:Y:S04]  /*5820*/  STG.E desc[UR36][R10.64], R41 ;  /* 0x000000290a007986 */ /* 0x0101e8000c101924 */
[----:B------:R-:W4:Y:S01]  /*5830*/  LD.E R27, desc[UR36][R6.64+0x14] ;  /* 0x00001424061b7980 */ /* 0x000f22000c101900 */
[----:B-1----:R-:W-:-:S05]  /*5840*/  IMAD.WIDE R12, R3, 0x4, R10 ;  /* 0x00000004030c7825 */ /* 0x002fca00078e020a */
[----:B----4-:R1:W-:Y:S04]  /*5850*/  STG.E desc[UR36][R12.64], R27 ;  /* 0x0000001b0c007986 */ /* 0x0103e8000c101924 */
[----:B------:R-:W4:Y:S01]  /*5860*/  LD.E R29, desc[UR36][R6.64+0x18] ;  /* 0x00001824061d7980 */ /* 0x000f22000c101900 */
[----:B--2---:R-:W-:-:S05]  /*5870*/  IMAD.WIDE R14, R3, 0x4, R12 ;  /* 0x00000004030e7825 */ /* 0x004fca00078e020c */
[----:B----4-:R2:W-:Y:S04]  /*5880*/  STG.E desc[UR36][R14.64], R29 ;  /* 0x0000001d0e007986 */ /* 0x0105e8000c101924 */
[----:B------:R-:W4:Y:S01]  /*5890*/  LD.E R31, desc[UR36][R6.64+0x1c] ;  /* 0x00001c24061f7980 */ /* 0x000f22000c101900 */
[----:B---3--:R-:W-:-:S05]  /*58a0*/  IMAD.WIDE R20, R3, 0x4, R14 ;  /* 0x0000000403147825 */ /* 0x008fca00078e020e */
[----:B----4-:R3:W-:Y:S04]  /*58b0*/  STG.E desc[UR36][R20.64], R31 ;  /* 0x0000001f14007986 */ /* 0x0107e8000c101924 */
        /* <DEDUP_REMOVED lines=15> */
[----:B------:R-:W5:Y:S01]  /*59b0*/  LD.E R35, desc[UR36][R6.64+0x34] ;  /* 0x0000342406237980 */ /* 0x000f62000c101900 */
[----:B-1----:R-:W-:-:S05]  /*59c0*/  IMAD.WIDE R12, R3, 0x4, R10 ;  /* 0x00000004030c7825 */ /* 0x002fca00078e020a */
[----:B-----5:R4:W-:Y:S04]  /*59d0*/  STG.E desc[UR36][R12.64], R35 ;  /* 0x000000230c007986 */ /* 0x0209e8000c101924 */
[----:B------:R-:W5:Y:S01]  /*59e0*/  LD.E R41, desc[UR36][R6.64+0x38] ;  /* 0x0000382406297980 */ /* 0x000f62000c101900 */
[----:B--2---:R-:W-:-:S05]  /*59f0*/  IMAD.WIDE R14, R3, 0x4, R12 ;  /* 0x00000004030e7825 */ /* 0x004fca00078e020c */
[----:B-----5:R4:W-:Y:S04]  /*5a00*/  STG.E desc[UR36][R14.64], R41 ;  /* 0x000000290e007986 */ /* 0x0209e8000c101924 */
[----:B------:R-:W2:Y:S01]  /*5a10*/  LD.E R27, desc[UR36][R6.64+0x3c] ;  /* 0x00003c24061b7980 */ /* 0x000ea2000c101900 */
[----:B---3--:R-:W-:Y:S01]  /*5a20*/  IMAD.WIDE R20, R3, 0x4, R14 ;  /* 0x0000000403147825 */ /* 0x008fe200078e020e */
[----:B------:R-:W-:Y:S02]  /*5a30*/  IADD3 R9, PT, PT, R9, 0x10, RZ ;  /* 0x0000001009097810 */ /* 0x000fe40007ffe0ff */
[----:B------:R-:W-:Y:S02]  /*5a40*/  IADD3 R0, PT, PT, R0, 0x10, RZ ;  /* 0x0000001000007810 */ /* 0x000fe40007ffe0ff */
[----:B------:R-:W-:Y:S01]  /*5a50*/  ISETP.NE.AND P0, PT, R9, R30, PT ;  /* 0x0000001e0900720c */ /* 0x000fe20003f05270 */
[----:B--2---:R4:W-:-:S12]  /*5a60*/  STG.E desc[UR36][R20.64], R27 ;  /* 0x0000001b14007986 */ /* 0x0049d8000c101924 */
[----:B------:R-:W-:Y:S05]  /*5a70*/  @P0 BRA `(.L_x_140) ;  /* 0xfffffffc00200947 */ /* 0x000fea000383ffff */
.L_x_139:
[----:B------:R-:W-:Y:S05]  /*5a80*/  BSYNC.RECONVERGENT B1 ;  /* 0x0000000000017941 */ /* 0x000fea0003800200 */
.L_x_138:
[----:B------:R-:W-:Y:S05]  /*5a90*/  @!P1 BRA `(.L_x_126) ;  /* 0x0000000400609947 */ /* 0x000fea0003800000 */
[----:B-1----:R-:W-:Y:S01]  /*5aa0*/  IADD3 R3, PT, PT, R18, UR39, RZ ;  /* 0x0000002712037c10 */ /* 0x002fe2000fffe0ff */
[----:B------:R-:W-:Y:S03]  /*5ab0*/  BSSY.RECONVERGENT B1, `(.L_x_141) ;  /* 0x0000028000017945 */ /* 0x000fe60003800200 */
[----:B------:R-:W-:-:S04]  /*5ac0*/  IADD3 R3, PT, PT, RZ, -R3, RZ ;  /* 0x80000003ff037210 */ /* 0x000fc80007ffe0ff */
[----:B------:R-:W-:-:S04]  /*5ad0*/  PRMT R3, R3, 0x7710, RZ ;  /* 0x0000771003037816 */ /* 0x000fc800000000ff */
[----:B------:R-:W-:-:S04]  /*5ae0*/  IADD3 R3, PT, PT, R3, UR40, RZ ;  /* 0x0000002803037c10 */ /* 0x000fc8000fffe0ff */
[----:B------:R-:W-:-:S04]  /*5af0*/  LOP3.LUT R3, R3, 0xf, RZ, 0xc0, !PT ;  /* 0x0000000f03037812 */ /* 0x000fc800078ec0ff */
[C---:B0-----:R-:W-:Y:S02]  /*5b00*/  IADD3 R4, PT, PT, R3.reuse, -0x1, RZ ;  /* 0xffffffff03047810 */ /* 0x041fe40007ffe0ff */
[----:B------:R-:W-:Y:S02]  /*5b10*/  LOP3.LUT P1, RZ, R3, 0x7, RZ, 0xc0, !PT ;  /* 0x0000000703ff7812 */ /* 0x000fe4000782c0ff */
[----:B------:R-:W-:-:S13]  /*5b20*/  ISETP.GE.U32.AND P0, PT, R4, 0x7, PT ;  /* 0x000000070400780c */ /* 0x000fda0003f06070 */
[----:B------:R-:W-:Y:S05]  /*5b30*/  @!P0 BRA `(.L_x_142) ;  /* 0x00000000007c8947 */ /* 0x000fea0003800000 */
[----:B------:R-:W-:Y:S01]  /*5b40*/  IADD3 R5, PT, PT, R0, -R33, RZ ;  /* 0x8000002100057210 */ /* 0x000fe20007ffe0ff */
[----:B------:R-:W0:Y:S04]  /*5b50*/  LDC R3, c[0x0][0x38c] ;  /* 0x0000e300ff037b82 */ /* 0x000e280000000800 */
[----:B------:R-:W-:-:S04]  /*5b60*/  IMAD.WIDE R4, R5, 0x4, R16 ;  /* 0x0000000405047825 */ /* 0x000fc800078e0210 */
[----:B------:R-:W1:Y:S01]  /*5b70*/  LDC.64 R6, c[0x0][0x380] ;  /* 0x0000e000ff067b82 */ /* 0x000e620000000a00 */
[----:B----4-:R-:W2:Y:S01]  /*5b80*/  LD.E R15, desc[UR36][R4.64] ;  /* 0x00000024040f7980 */ /* 0x010ea2000c101900 */
[----:B0-----:R-:W-:-:S05]  /*5b90*/  IMAD R8, R0, R3, R3 ;  /* 0x0000000300087224 */ /* 0x001fca00078e0203 */
[----:B------:R-:W-:-:S05]  /*5ba0*/  IADD3 R9, PT, PT, R8, R33, RZ ;  /* 0x0000002108097210 */ /* 0x000fca0007ffe0ff */
[----:B-1----:R-:W-:-:S05]  /*5bb0*/  IMAD.WIDE R6, R9, 0x4, R6 ;  /* 0x0000000409067825 */ /* 0x002fca00078e0206 */
        /* <DEDUP_REMOVED lines=19> */
[----:B------:R-:W2:Y:S01]  /*5cf0*/  LD.E R27, desc[UR36][R4.64+0x1c] ;  /* 0x00001c24041b7980 */ /* 0x000ea2000c101900 */
[----:B---3--:R-:W-:Y:S01]  /*5d00*/  IMAD.WIDE R12, R3, 0x4, R10 ;  /* 0x00000004030c7825 */ /* 0x008fe200078e020a */
[----:B------:R-:W-:-:S04]  /*5d10*/  IADD3 R0, PT, PT, R0, 0x8, RZ ;  /* 0x0000000800007810 */ /* 0x000fc80007ffe0ff */
[----:B--2---:R0:W-:Y:S03]  /*5d20*/  STG.E desc[UR36][R12.64], R27 ;  /* 0x0000001b0c007986 */ /* 0x0041e6000c101924 */
.L_x_142:
[----:B------:R-:W-:Y:S05]  /*5d30*/  BSYNC.RECONVERGENT B1 ;  /* 0x0000000000017941 */ /* 0x000fea0003800200 */
.L_x_141:
[----:B------:R-:W-:Y:S05]  /*5d40*/  @!P1 BRA `(.L_x_126) ;  /* 0x0000000000b49947 */ /* 0x000fea0003800000 */
[----:B------:R-:W-:Y:S01]  /*5d50*/  ISETP.GE.U32.AND P1, PT, R25, 0x3, PT ;  /* 0x000000031900780c */ /* 0x000fe20003f26070 */
[----:B------:R-:W-:Y:S01]  /*5d60*/  BSSY.RECONVERGENT B1, `(.L_x_143) ;  /* 0x0000017000017945 */ /* 0x000fe20003800200 */
[----:B------:R-:W-:-:S04]  /*5d70*/  LOP3.LUT R28, R28, 0x3, RZ, 0xc0, !PT ;  /* 0x000000031c1c7812 */ /* 0x000fc800078ec0ff */
[----:B------:R-:W-:-:S07]  /*5d80*/  ISETP.NE.AND P0, PT, R28, RZ, PT ;  /* 0x000000ff1c00720c */ /* 0x000fce0003f05270 */
[----:B------:R-:W-:Y:S06]  /*5d90*/  @!P1 BRA `(.L_x_144) ;  /* 0x00000000004c9947 */ /* 0x000fec0003800000 */
[----:B------:R-:W-:Y:S01]  /*5da0*/  IADD3 R5, PT, PT, R0, -R33, RZ ;  /* 0x8000002100057210 */ /* 0x000fe20007ffe0ff */
[----:B0---4-:R-:W0:Y:S04]  /*5db0*/  LDC R13, c[0x0][0x38c] ;  /* 0x0000e300ff0d7b82 */ /* 0x011e280000000800 */
[----:B------:R-:W-:-:S04]  /*5dc0*/  IMAD.WIDE R4, R5, 0x4, R16 ;  /* 0x0000000405047825 */ /* 0x000fc800078e0210 */
[----:B------:R-:W1:Y:S01]  /*5dd0*/  LDC.64 R6, c[0x0][0x380] ;  /* 0x0000e000ff067b82 */ /* 0x000e620000000a00 */
[----:B------:R-:W2:Y:S01]  /*5de0*/  LD.E R3, desc[UR36][R4.64] ;  /* 0x0000002404037980 */ /* 0x000ea2000c101900 */
        /* <DEDUP_REMOVED lines=10> */
[----:B------:R-:W2:Y:S01]  /*5e90*/  LD.E R25, desc[UR36][R4.64+0xc] ;  /* 0x00000c2404197980 */ /* 0x000ea2000c101900 */
[----:B------:R-:W-:Y:S01]  /*5ea0*/  IMAD.WIDE R12, R13, 0x4, R10 ;  /* 0x000000040d0c7825 */ /* 0x000fe200078e020a */
[----:B------:R-:W-:-:S04]  /*5eb0*/  IADD3 R0, PT, PT, R0, 0x4, RZ ;  /* 0x0000000400007810 */ /* 0x000fc80007ffe0ff */
[----:B--2---:R1:W-:Y:S03]  /*5ec0*/  STG.E desc[UR36][R12.64], R25 ;  /* 0x000000190c007986 */ /* 0x0043e6000c101924 */
.L_x_144:
[----:B------:R-:W-:Y:S05]  /*5ed0*/  BSYNC.RECONVERGENT B1 ;  /* 0x0000000000017941 */ /* 0x000fea0003800200 */
.L_x_143:
[----:B------:R-:W-:Y:S05]  /*5ee0*/  @!P0 BRA `(.L_x_126) ;  /* 0x00000000004c8947 */ /* 0x000fea0003800000 */
[----:B------:R-:W-:Y:S01]  /*5ef0*/  IADD3 R5, PT, PT, R0, -R33, RZ ;  /* 0x8000002100057210 */ /* 0x000fe20007ffe0ff */
[----:B01--4-:R-:W0:Y:S04]  /*5f00*/  LDC R11, c[0x0][0x38c] ;  /* 0x0000e300ff0b7b82 */ /* 0x013e280000000800 */
[----:B------:R-:W-:-:S04]  /*5f10*/  IMAD.WIDE R4, R5, 0x4, R16 ;  /* 0x0000000405047825 */ /* 0x000fc800078e0210 */
[----:B------:R-:W1:Y:S01]  /*5f20*/  LDC.64 R6, c[0x0][0x380] ;  /* 0x0000e000ff067b82 */ /* 0x000e620000000a00 */
[----:B------:R-:W2:Y:S01]  /*5f30*/  LD.E R3, desc[UR36][R4.64] ;  /* 0x0000002404037980 */ /* 0x000ea2000c101900 */
[----:B------:R-:W-:Y:S01]  /*5f40*/  ISETP.NE.AND P0, PT, R28, 0x1, PT ;  /* 0x000000011c00780c */ /* 0x000fe20003f05270 */
[----:B0-----:R-:W-:-:S05]  /*5f50*/  IMAD R0, R0, R11, R11 ;  /* 0x0000000b00007224 */ /* 0x001fca00078e020b */
[----:B------:R-:W-:-:S05]  /*5f60*/  IADD3 R9, PT, PT, R0, R33, RZ ;  /* 0x0000002100097210 */ /* 0x000fca0007ffe0ff */
[----:B-1----:R-:W-:-:S05]  /*5f70*/  IMAD.WIDE R6, R9, 0x4, R6 ;  /* 0x0000000409067825 */ /* 0x002fca00078e0206 */
[----:B--2---:R2:W-:Y:S01]  /*5f80*/  STG.E desc[UR36][R6.64], R3 ;  /* 0x0000000306007986 */ /* 0x0045e2000c101924 */
[----:B------:R-:W-:Y:S05]  /*5f90*/  @!P0 BRA `(.L_x_126) ;  /* 0x0000000000208947 */ /* 0x000fea0003800000 */
[----:B--2---:R-:W2:Y:S01]  /*5fa0*/  LD.E R3, desc[UR36][R4.64+0x4] ;  /* 0x0000042404037980 */ /* 0x004ea2000c101900 */
[----:B------:R-:W-:Y:S01]  /*5fb0*/  IMAD.WIDE R6, R11, 0x4, R6 ;  /* 0x000000040b067825 */ /* 0x000fe200078e0206 */
[----:B------:R-:W-:-:S04]  /*5fc0*/  ISETP.NE.AND P0, PT, R28, 0x2, PT ;  /* 0x000000021c00780c */ /* 0x000fc80003f05270 */
[----:B--2---:R3:W-:Y:S09]  /*5fd0*/  STG.E desc[UR36][R6.64], R3 ;  /* 0x0000000306007986 */ /* 0x0047f2000c101924 */
[----:B------:R-:W-:Y:S05]  /*5fe0*/  @!P0 BRA `(.L_x_126) ;  /* 0x00000000000c8947 */ /* 0x000fea0003800000 */
[----:B------:R-:W2:Y:S01]  /*5ff0*/  LD.E R5, desc[UR36][R4.64+0x8] ;  /* 0x0000082404057980 */ /* 0x000ea2000c101900 */
[----:B---3--:R-:W-:-:S05]  /*6000*/  IMAD.WIDE R6, R11, 0x4, R6 ;  /* 0x000000040b067825 */ /* 0x008fca00078e0206 */
[----:B--2---:R0:W-:Y:S02]  /*6010*/  STG.E desc[UR36][R6.64], R5 ;  /* 0x0000000506007986 */ /* 0x0041e4000c101924 */
.L_x_126:
[----:B------:R-:W-:Y:S05]  /*6020*/  BSYNC.RECONVERGENT B0 ;  /* 0x0000000000007941 */ /* 0x000fea0003800200 */
.L_x_125:
[----:B------:R-:W-:Y:S02]  /*6030*/  MOV R24, 0x8 ;  /* 0x0000000800187802 */ /* 0x000fe40000000f00 */
[----:B0-----:R-:W-:Y:S02]  /*6040*/  MOV R4, R36 ;  /* 0x0000002400047202 */ /* 0x001fe40000000f00 */
[----:B-123--:R0:W1:Y:S01]  /*6050*/  LDC.64 R6, c[0x4][R24] ;  /* 0x0100000018067b82 */ /* 0x00e0620000000a00 */
[----:B------:R-:W-:-:S07]  /*6060*/  MOV R5, R37 ;  /* 0x0000002500057202 */ /* 0x000fce0000000f00 */
[----:B----4-:R-:W-:-:S07]  /*6070*/  LEPC R20, `(.L_x_145) ;  /* 0x000000001014794e */ /* 0x010fce0000000000 */
[----:B01----:R-:W-:Y:S05]  /*6080*/  CALL.ABS.NOINC R6 ;  /* 0x0000000006007343 */ /* 0x003fea0003c00000 */
.L_x_145:
[----:B------:R0:W1:Y:S01]  /*6090*/  LDC.64 R6, c[0x4][R24] ;  /* 0x0100000018067b82 */ /* 0x0000620000000a00 */
[----:B------:R-:W-:Y:S02]  /*60a0*/  MOV R4, R38 ;  /* 0x0000002600047202 */ /* 0x000fe40000000f00 */
[----:B------:R-:W-:-:S07]  /*60b0*/  MOV R5, R39 ;  /* 0x0000002700057202 */ /* 0x000fce0000000f00 */
[----:B------:R-:W-:-:S07]  /*60c0*/  LEPC R20, `(.L_x_146) ;  /* 0x000000001014794e */ /* 0x000fce0000000000 */
[----:B01----:R-:W-:Y:S05]  /*60d0*/  CALL.ABS.NOINC R6 ;  /* 0x0000000006007343 */ /* 0x003fea0003c00000 */
.L_x_146:
[----:B------:R-:W0:Y:S01]  /*60e0*/  LDC.64 R24, c[0x4][R24] ;  /* 0x0100000018187b82 */ /* 0x000e220000000a00 */
[----:B------:R-:W-:Y:S02]  /*60f0*/  MOV R4, R16 ;  /* 0x0000001000047202 */ /* 0x000fe40000000f00 */
[----:B------:R-:W-:-:S07]  /*6100*/  MOV R5, R17 ;  /* 0x0000001100057202 */ /* 0x000fce0000000f00 */
[----:B------:R-:W-:-:S07]  /*6110*/  LEPC R20, `(.L_x_147) ;  /* 0x000000001014794e */ /* 0x000fce0000000000 */
[----:B0-----:R-:W-:Y:S05]  /*6120*/  CALL.ABS.NOINC R24 ;  /* 0x0000000018007343 */ /* 0x001fea0003c00000 */
.L_x_147:
[----:B------:R-:W0:Y:S01]  /*6130*/  LDCU UR4, c[0x0][0x38c] ;  /* 0x00007180ff0477ac */ /* 0x000e220008000800 */
[----:B------:R-:W-:Y:S02]  /*6140*/  IADD3 R18, PT, PT, R18, 0x1, RZ ;  /* 0x0000000112127810 */ /* 0x000fe40007ffe0ff */
[----:B------:R-:W-:Y:S02]  /*6150*/  IADD3 R19, PT, PT, R19, 0x1, RZ ;  /* 0x0000000113137810 */ /* 0x000fe40007ffe0ff */
[----:B------:R-:W-:Y:S02]  /*6160*/  IADD3 R22, PT, PT, R22, 0x1, RZ ;  /* 0x0000000116167810 */ /* 0x000fe40007ffe0ff */
[----:B------:R-:W-:Y:S02]  /*6170*/  IADD3 R23, PT, PT, R23, 0x1, RZ ;  /* 0x0000000117177810 */ /* 0x000fe40007ffe0ff */
[----:B0-----:R-:W-:-:S13]  /*6180*/  ISETP.NE.AND P0, PT, R2, UR4, PT ;  /* 0x0000000402007c0c */ /* 0x001fda000bf05270 */
[----:B------:R-:W-:Y:S05]  /*6190*/  @P0 BRA `(.L_x_148) ;  /* 0xffffff9c00dc0947 */ /* 0x000fea000383ffff */
[----:B------:R-:W-:Y:S05]  /*61a0*/  EXIT ;  /* 0x000000000000794d */ /* 0x000fea0003800000 */
        .weak           $__internal_0_$__cuda_sm20_sqrt_rn_f32_slowpath
        .type           $__internal_0_$__cuda_sm20_sqrt_rn_f32_slowpath,@function
        .size           $__internal_0_$__cuda_sm20_sqrt_rn_f32_slowpath,($__internal_1_$__cuda_sm3x_div_rn_noftz_f32_slowpath - $__internal_0_$__cuda_sm20_sqrt_rn_f32_slowpath)
$__internal_0_$__cuda_sm20_sqrt_rn_f32_slowpath:
[----:B------:R-:W-:-:S13]  /*61b0*/  LOP3.LUT P1, RZ, R0, 0x7fffffff, RZ, 0xc0, !PT ;  /* 0x7fffffff00ff7812 */ /* 0x000fda000782c0ff */
[----:B------:R-:W-:Y:S01]  /*61c0*/  @!P1 MOV R4, R0 ;  /* 0x0000000000049202 */ /* 0x000fe20000000f00 */
[----:B------:R-:W-:Y:S06]  /*61d0*/  @!P1 BRA `(.L_x_149) ;  /* 0x0000000000409947 */ /* 0x000fec0003800000 */
[----:B------:R-:W-:-:S13]  /*61e0*/  FSETP.GEU.FTZ.AND P1, PT, R0, RZ, PT ;  /* 0x000000ff0000720b */ /* 0x000fda0003f3e000 */
[----:B------:R-:W-:Y:S01]  /*61f0*/  @!P1 MOV R4, 0x7fffffff ;  /* 0x7fffffff00049802 */ /* 0x000fe20000000f00 */
[----:B------:R-:W-:Y:S06]  /*6200*/  @!P1 BRA `(.L_x_149) ;  /* 0x0000000000349947 */ /* 0x000fec0003800000 */
[----:B------:R-:W-:-:S13]  /*6210*/  FSETP.GTU.FTZ.AND P1, PT, |R0|, +INF , PT ;  /* 0x7f8000000000780b */ /* 0x000fda0003f3c200 */
[----:B------:R-:W-:Y:S01]  /*6220*/  @P1 FADD.FTZ R4, R0, 1 ;  /* 0x3f80000000041421 */ /* 0x000fe20000010000 */
[----:B------:R-:W-:Y:S06]  /*6230*/  @P1 BRA `(.L_x_149) ;  /* 0x0000000000281947 */ /* 0x000fec0003800000 */
[----:B------:R-:W-:-:S13]  /*6240*/  FSETP.NEU.FTZ.AND P1, PT, |R0|, +INF , PT ;  /* 0x7f8000000000780b */ /* 0x000fda0003f3d200 */
[----:B------:R-:W-:-:S04]  /*6250*/  @P1 FFMA R5, R0, 1.84467440737095516160e+19, RZ ;  /* 0x5f80000000051823 */ /* 0x000fc800000000ff */
[----:B------:R-:W0:Y:S02]  /*6260*/  @P1 MUFU.RSQ R4, R5 ;  /* 0x0000000500041308 */ /* 0x000e240000001400 */
[----:B0-----:R-:W-:Y:S01]  /*6270*/  @P1 FMUL.FTZ R8, R5, R4 ;  /* 0x0000000405081220 */ /* 0x001fe20000410000 */
[----:B------:R-:W-:Y:S01]  /*6280*/  @P1 FMUL.FTZ R10, R4, 0.5 ;  /* 0x3f000000040a1820 */ /* 0x000fe20000410000 */
[----:B------:R-:W-:Y:S02]  /*6290*/  @!P1 MOV R4, R0 ;  /* 0x0000000000049202 */ /* 0x000fe40000000f00 */
[----:B------:R-:W-:-:S04]  /*62a0*/  @P1 FADD.FTZ R9, -R8, -RZ ;  /* 0x800000ff08091221 */ /* 0x000fc80000010100 */
[----:B------:R-:W-:-:S04]  /*62b0*/  @P1 FFMA R9, R8, R9, R5 ;  /* 0x0000000908091223 */ /* 0x000fc80000000005 */
[----:B------:R-:W-:-:S04]  /*62c0*/  @P1 FFMA R9, R9, R10, R8 ;  /* 0x0000000a09091223 */ /* 0x000fc80000000008 */
[----:B------:R-:W-:-:S07]  /*62d0*/  @P1 FMUL.FTZ R4, R9, 2.3283064365386962891e-10 ;  /* 0x2f80000009041820 */ /* 0x000fce0000410000 */
.L_x_149:
[----:B------:R-:W-:Y:S01]  /*62e0*/  HFMA2 R5, -RZ, RZ, 0, 0 ;  /* 0x00000000ff057431 */ /* 0x000fe200000001ff */
[----:B------:R-:W-:Y:S02]  /*62f0*/  MOV R0, R4 ;  /* 0x0000000400007202 */ /* 0x000fe40000000f00 */
[----:B------:R-:W-:-:S04]  /*6300*/  MOV R4, R11 ;  /* 0x0000000b00047202 */ /* 0x000fc80000000f00 */
[----:B------:R-:W-:Y:S05]  /*6310*/  RET.REL.NODEC R4 `(_Z18dev_householder_qrPfiii) ;  /* 0xffffff9c04387950 */ /* 0x000fea0003c3ffff */
        .weak           $__internal_1_$__cuda_sm3x_div_rn_noftz_f32_slowpath
        .type           $__internal_1_$__cuda_sm3x_div_rn_noftz_f32_slowpath,@function
        .size           $__internal_1_$__cuda_sm3x_div_rn_noftz_f32_slowpath,(.L_x_163 - $__internal_1_$__cuda_sm3x_div_rn_noftz_f32_slowpath)
$__internal_1_$__cuda_sm3x_div_rn_noftz_f32_slowpath:
[----:B------:R-:W-:Y:S01]  /*6320*/  SHF.R.U32.HI R10, RZ, 0x17, R6 ;  /* 0x00000017ff0a7819 */ /* 0x000fe20000011606 */
[----:B------:R-:W-:Y:S01]  /*6330*/  BSSY.RECONVERGENT B2, `(.L_x_150) ;  /* 0x0000063000027945 */ /* 0x000fe20003800200 */
[----:B------:R-:W-:Y:S02]  /*6340*/  SHF.R.U32.HI R9, RZ, 0x17, R0 ;  /* 0x00000017ff097819 */ /* 0x000fe40000011600 */
[----:B------:R-:W-:Y:S02]  /*6350*/  LOP3.LUT R10, R10, 0xff, RZ, 0xc0, !PT ;  /* 0x000000ff0a0a7812 */ /* 0x000fe400078ec0ff */
[----:B------:R-:W-:Y:S02]  /*6360*/  LOP3.LUT R9, R9, 0xff, RZ, 0xc0, !PT ;  /* 0x000000ff09097812 */ /* 0x000fe400078ec0ff */
[----:B------:R-:W-:Y:S02]  /*6370*/  IADD3 R13, PT, PT, R10, -0x1, RZ ;  /* 0xffffffff0a0d7810 */ /* 0x000fe40007ffe0ff */
[----:B------:R-:W-:-:S02]  /*6380*/  IADD3 R14, PT, PT, R9, -0x1, RZ ;  /* 0xffffffff090e7810 */ /* 0x000fc40007ffe0ff */
[----:B------:R-:W-:Y:S02]  /*6390*/  ISETP.GT.U32.AND P0, PT, R13, 0xfd, PT ;  /* 0x000000fd0d00780c */ /* 0x000fe40003f04070 */
[----:B------:R-:W-:Y:S02]  /*63a0*/  MOV R15, R6 ;  /* 0x00000006000f7202 */ /* 0x000fe40000000f00 */
[----:B------:R-:W-:-:S13]  /*63b0*/  ISETP.GT.U32.OR P0, PT, R14, 0xfd, P0 ;  /* 0x000000fd0e00780c */ /* 0x000fda0000704470 */
[----:B------:R-:W-:Y:S01]  /*63c0*/  @!P0 MOV R11, RZ ;  /* 0x000000ff000b8202 */ /* 0x000fe20000000f00 */
[----:B------:R-:W-:Y:S06]  /*63d0*/  @!P0 BRA `(.L_x_151) ;  /* 0x00000000005c8947 */ /* 0x000fec0003800000 */
[----:B------:R-:W-:Y:S02]  /*63e0*/  FSETP.GTU.FTZ.AND P0, PT, |R0|, +INF , PT ;  /* 0x7f8000000000780b */ /* 0x000fe40003f1c200 */
[----:B------:R-:W-:-:S04]  /*63f0*/  FSETP.GTU.FTZ.AND P1, PT, |R6|, +INF , PT ;  /* 0x7f8000000600780b */ /* 0x000fc80003f3c200 */
[----:B------:R-:W-:-:S13]  /*6400*/  PLOP3.LUT P0, PT, P0, P1, PT, 0xf8, 0x8f ;  /* 0x00000000008f781c */ /* 0x000fda0000703f70 */
[----:B------:R-:W-:Y:S05]  /*6410*/  @P0 BRA `(.L_x_152) ;  /* 0x00000004004c0947 */ /* 0x000fea0003800000 */
[----:B------:R-:W-:-:S13]  /*6420*/  LOP3.LUT P0, RZ, R15, 0x7fffffff, R0, 0xc8, !PT ;  /* 0x7fffffff0fff7812 */ /* 0x000fda000780c800 */
[----:B------:R-:W-:Y:S05]  /*6430*/  @!P0 BRA `(.L_x_153) ;  /* 0x00000004003c8947 */ /* 0x000fea0003800000 */
[----:B------:R-:W-:Y:S02]  /*6440*/  FSETP.NEU.FTZ.AND P3, PT, |R0|, +INF , PT ;  /* 0x7f8000000000780b */ /* 0x000fe40003f7d200 */
[----:B------:R-:W-:Y:S02]  /*6450*/  FSETP.NEU.FTZ.AND P1, PT, |R6|, +INF , PT ;  /* 0x7f8000000600780b */ /* 0x000fe40003f3d200 */
[----:B------:R-:W-:-:S11]  /*6460*/  FSETP.NEU.FTZ.AND P0, PT, |R0|, +INF , PT ;  /* 0x7f8000000000780b */ /* 0x000fd60003f1d200 */
[----:B------:R-:W-:Y:S05]  /*6470*/  @!P1 BRA !P3, `(.L_x_153) ;  /* 0x00000004002c9947 */ /* 0x000fea0005800000 */
[----:B------:R-:W-:-:S04]  /*6480*/  LOP3.LUT P3, RZ, R0, 0x7fffffff, RZ, 0xc0, !PT ;  /* 0x7fffffff00ff7812 */ /* 0x000fc8000786c0ff */
[----:B------:R-:W-:-:S13]  /*6490*/  PLOP3.LUT P1, PT, P1, P3, PT, 0x2f, 0xf2 ;  /* 0x0000000000f2781c */ /* 0x000fda0000f26577 */
[----:B------:R-:W-:Y:S05]  /*64a0*/  @P1 BRA `(.L_x_154) ;  /* 0x0000000400181947 */ /* 0x000fea0003800000 */
[----:B------:R-:W-:-:S04]  /*64b0*/  LOP3.LUT P1, RZ, R15, 0x7fffffff, RZ, 0xc0, !PT ;  /* 0x7fffffff0fff7812 */ /* 0x000fc8000782c0ff */
[----:B------:R-:W-:-:S13]  /*64c0*/  PLOP3.LUT P0, PT, P0, P1, PT, 0x2f, 0xf2 ;  /* 0x0000000000f2781c */ /* 0x000fda0000702577 */
[----:B------:R-:W-:Y:S05]  /*64d0*/  @P0 BRA `(.L_x_155) ;  /* 0x0000000400000947 */ /* 0x000fea0003800000 */
[----:B------:R-:W-:Y:S02]  /*64e0*/  ISETP.GE.AND P0, PT, R14, RZ, PT ;  /* 0x000000ff0e00720c */ /* 0x000fe40003f06270 */
[----:B------:R-:W-:-:S11]  /*64f0*/  ISETP.GE.AND P1, PT, R13, RZ, PT ;  /* 0x000000ff0d00720c */ /* 0x000fd60003f26270 */
[----:B------:R-:W-:Y:S01]  /*6500*/  @P0 MOV R11, RZ ;  /* 0x000000ff000b0202 */ /* 0x000fe20000000f00 */
[----:B------:R-:W-:Y:S01]  /*6510*/  @!P0 FFMA R0, R0, 1.84467440737095516160e+19, RZ ;  /* 0x5f80000000008823 */ /* 0x000fe200000000ff */
[----:B------:R-:W-:Y:S01]  /*6520*/  @!P0 MOV R11, 0xffffffc0 ;  /* 0xffffffc0000b8802 */ /* 0x000fe20000000f00 */
[----:B------:R-:W-:-:S03]  /*6530*/  @!P1 FFMA R15, R6, 1.84467440737095516160e+19, RZ ;  /* 0x5f800000060f9823 */ /* 0x000fc600000000ff */
[----:B------:R-:W-:-:S07]  /*6540*/  @!P1 IADD3 R11, PT, PT, R11, 0x40, RZ ;  /* 0x000000400b0b9810 */ /* 0x000fce0007ffe0ff */
.L_x_151:
[----:B------:R-:W-:Y:S01]  /*6550*/  LEA R34, R10, 0xc0800000, 0x17 ;  /* 0xc08000000a227811 */ /* 0x000fe200078eb8ff */
[----:B------:R-:W-:Y:S01]  /*6560*/  BSSY.RECONVERGENT B3, `(.L_x_156) ;  /* 0x0000036000037945 */ /* 0x000fe20003800200 */
[----:B------:R-:W-:Y:S02]  /*6570*/  IADD3 R9, PT, PT, R9, -0x7f, RZ ;  /* 0xffffff8109097810 */ /* 0x000fe40007ffe0ff */
[----:B------:R-:W-:Y:S02]  /*6580*/  IADD3 R34, PT, PT, -R34, R15, RZ ;  /* 0x0000000f22227210 */ /* 0x000fe40007ffe1ff */
[C---:B------:R-:W-:Y:S01]  /*6590*/  IADD3 R10, PT, PT, R9.reuse, 0x7f, -R10 ;  /* 0x0000007f090a7810 */ /* 0x040fe20007ffe80a */
[----:B------:R-:W-:Y:S01]  /*65a0*/  IMAD R0, R9, -0x800000, R0 ;  /* 0xff80000009007824 */ /* 0x000fe200078e0200 */
[----:B------:R-:W0:Y:S01]  /*65b0*/  MUFU.RCP R14, R34 ;  /* 0x00000022000e7308 */ /* 0x000e220000001000 */
[----:B------:R-:W-:Y:S01]  /*65c0*/  FADD.FTZ R13, -R34, -RZ ;  /* 0x800000ff220d7221 */ /* 0x000fe20000010100 */
[----:B------:R-:W-:-:S03]  /*65d0*/  IADD3 R11, PT, PT, R10, R11, RZ ;  /* 0x0000000b0a0b7210 */ /* 0x000fc60007ffe0ff */
[----:B0-----:R-:W-:-:S04]  /*65e0*/  FFMA R15, R14, R13, 1 ;  /* 0x3f8000000e0f7423 */ /* 0x001fc8000000000d */
[----:B------:R-:W-:-:S04]  /*65f0*/  FFMA R15, R14, R15, R14 ;  /* 0x0000000f0e0f7223 */ /* 0x000fc8000000000e */
[----:B------:R-:W-:-:S04]  /*6600*/  FFMA R14, R0, R15, RZ ;  /* 0x0000000f000e7223 */ /* 0x000fc800000000ff */
[----:B------:R-:W-:-:S04]  /*6610*/  FFMA R20, R13, R14, R0 ;  /* 0x0000000e0d147223 */ /* 0x000fc80000000000 */
[----:B------:R-:W-:-:S04]  /*6620*/  FFMA R20, R15, R20, R14 ;  /* 0x000000140f147223 */ /* 0x000fc8000000000e */
[----:B------:R-:W-:-:S04]  /*6630*/  FFMA R13, R13, R20, R0 ;  /* 0x000000140d0d7223 */ /* 0x000fc80000000000 */
[----:B------:R-:W-:-:S05]  /*6640*/  FFMA R0, R15, R13, R20 ;  /* 0x0000000d0f007223 */ /* 0x000fca0000000014 */
[----:B------:R-:W-:-:S04]  /*6650*/  SHF.R.U32.HI R9, RZ, 0x17, R0 ;  /* 0x00000017ff097819 */ /* 0x000fc80000011600 */
[----:B------:R-:W-:-:S04]  /*6660*/  LOP3.LUT R10, R9, 0xff, RZ, 0xc0, !PT ;  /* 0x000000ff090a7812 */ /* 0x000fc800078ec0ff */
[----:B------:R-:W-:-:S04]  /*6670*/  IADD3 R9, PT, PT, R10, R11, RZ ;  /* 0x0000000b0a097210 */ /* 0x000fc80007ffe0ff */
[----:B------:R-:W-:-:S04]  /*6680*/  IADD3 R10, PT, PT, R9, -0x1, RZ ;  /* 0xffffffff090a7810 */ /* 0x000fc80007ffe0ff */
[----:B------:R-:W-:-:S13]  /*6690*/  ISETP.GE.U32.AND P0, PT, R10, 0xfe, PT ;  /* 0x000000fe0a00780c */ /* 0x000fda0003f06070 */
[----:B------:R-:W-:Y:S05]  /*66a0*/  @!P0 BRA `(.L_x_157) ;  /* 0x0000000000808947 */ /* 0x000fea0003800000 */
[----:B------:R-:W-:-:S13]  /*66b0*/  ISETP.GT.AND P0, PT, R9, 0xfe, PT ;  /* 0x000000fe0900780c */ /* 0x000fda0003f04270 */
[----:B------:R-:W-:Y:S05]  /*66c0*/  @P0 BRA `(.L_x_158) ;  /* 0x00000000006c0947 */ /* 0x000fea0003800000 */
[----:B------:R-:W-:-:S13]  /*66d0*/  ISETP.GE.AND P0, PT, R9, 0x1, PT ;  /* 0x000000010900780c */ /* 0x000fda0003f06270 */
[----:B------:R-:W-:Y:S05]  /*66e0*/  @P0 BRA `(.L_x_159) ;  /* 0x0000000000740947 */ /* 0x000fea0003800000 */
[----:B------:R-:W-:Y:S02]  /*66f0*/  ISETP.GE.AND P0, PT, R9, -0x18, PT ;  /* 0xffffffe80900780c */ /* 0x000fe40003f06270 */
[----:B------:R-:W-:-:S11]  /*6700*/  LOP3.LUT R0, R0, 0x80000000, RZ, 0xc0, !PT ;  /* 0x8000000000007812 */ /* 0x000fd600078ec0ff */
[----:B------:R-:W-:Y:S05]  /*6710*/  @!P0 BRA `(.L_x_159) ;  /* 0x0000000000688947 */ /* 0x000fea0003800000 */
[CCC-:B------:R-:W-:Y:S01]  /*6720*/  FFMA.RZ R10, R15.reuse, R13.reuse, R20.reuse ;  /* 0x0000000d0f0a7223 */ /* 0x1c0fe2000000c014 */
[CCC-:B------:R-:W-:Y:S01]  /*6730*/  FFMA.RP R11, R15.reuse, R13.reuse, R20.reuse ;  /* 0x0000000d0f0b7223 */ /* 0x1c0fe20000008014 */
[----:B------:R-:W-:Y:S01]  /*6740*/  FFMA.RM R20, R15, R13, R20 ;  /* 0x0000000d0f147223 */ /* 0x000fe20000004014 */
[C---:B------:R-:W-:Y:S02]  /*6750*/  IADD3 R13, PT, PT, R9.reuse, 0x20, RZ ;  /* 0x00000020090d7810 */ /* 0x040fe40007ffe0ff */
[----:B------:R-:W-:Y:S02]  /*6760*/  LOP3.LUT R10, R10, 0x7fffff, RZ, 0xc0, !PT ;  /* 0x007fffff0a0a7812 */ /* 0x000fe400078ec0ff */
[C---:B------:R-:W-:Y:S02]  /*6770*/  ISETP.NE.AND P3, PT, R9.reuse, RZ, PT ;  /* 0x000000ff0900720c */ /* 0x040fe40003f65270 */
[----:B------:R-:W-:Y:S02]  /*6780*/  LOP3.LUT R10, R10, 0x800000, RZ, 0xfc, !PT ;  /* 0x008000000a0a7812 */ /* 0x000fe400078efcff */
[----:B------:R-:W-:-:S02]  /*6790*/  ISETP.NE.AND P1, PT, R9, RZ, PT ;  /* 0x000000ff0900720c */ /* 0x000fc40003f25270 */
[----:B------:R-:W-:Y:S02]  /*67a0*/  IADD3 R9, PT, PT, -R9, RZ, RZ ;  /* 0x000000ff09097210 */ /* 0x000fe40007ffe1ff */
[----:B------:R-:W-:Y:S02]  /*67b0*/  SHF.L.U32 R13, R10, R13, RZ ;  /* 0x0000000d0a0d7219 */ /* 0x000fe400000006ff */
[----:B------:R-:W-:Y:S02]  /*67c0*/  FSETP.NEU.FTZ.AND P0, PT, R11, R20, PT ;  /* 0x000000140b00720b */ /* 0x000fe40003f1d000 */
[----:B------:R-:W-:Y:S02]  /*67d0*/  SEL R9, R9, RZ, P3 ;  /* 0x000000ff09097207 */ /* 0x000fe40001800000 */
[----:B------:R-:W-:Y:S02]  /*67e0*/  ISETP.NE.AND P1, PT, R13, RZ, P1 ;  /* 0x000000ff0d00720c */ /* 0x000fe40000f25270 */
[----:B------:R-:W-:-:S02]  /*67f0*/  SHF.R.U32.HI R10, RZ, R9, R10 ;  /* 0x00000009ff0a7219 */ /* 0x000fc4000001160a */
[----:B------:R-:W-:Y:S02]  /*6800*/  PLOP3.LUT P0, PT, P0, P1, PT, 0xf8, 0x8f ;  /* 0x00000000008f781c */ /* 0x000fe40000703f70 */
[----:B------:R-:W-:Y:S02]  /*6810*/  SHF.R.U32.HI R9, RZ, 0x1, R10 ;  /* 0x00000001ff097819 */ /* 0x000fe4000001160a */
[----:B------:R-:W-:-:S04]  /*6820*/  SEL R14, RZ, 0x1, !P0 ;  /* 0x00000001ff0e7807 */ /* 0x000fc80004000000 */
[----:B------:R-:W-:-:S04]  /*6830*/  LOP3.LUT R11, R14, 0x1, R9, 0xf8, !PT ;  /* 0x000000010e0b7812 */ /* 0x000fc800078ef809 */
[----:B------:R-:W-:-:S04]  /*6840*/  LOP3.LUT R10, R11, R10, RZ, 0xc0, !PT ;  /* 0x0000000a0b0a7212 */ /* 0x000fc800078ec0ff */
[----:B------:R-:W-:-:S04]  /*6850*/  IADD3 R9, PT, PT, R9, R10, RZ ;  /* 0x0000000a09097210 */ /* 0x000fc80007ffe0ff */
[----:B------:R-:W-:Y:S01]  /*6860*/  LOP3.LUT R0, R9, R0, RZ, 0xfc, !PT ;  /* 0x0000000009007212 */ /* 0x000fe200078efcff */
[----:B------:R-:W-:Y:S06]  /*6870*/  BRA `(.L_x_159) ;  /* 0x0000000000107947 */ /* 0x000fec0003800000 */
.L_x_158:
[----:B------:R-:W-:-:S04]  /*6880*/  LOP3.LUT R0, R0, 0x80000000, RZ, 0xc0, !PT ;  /* 0x8000000000007812 */ /* 0x000fc800078ec0ff */
[----:B------:R-:W-:Y:S01]  /*6890*/  LOP3.LUT R0, R0, 0x7f800000, RZ, 0xfc, !PT ;  /* 0x7f80000000007812 */ /* 0x000fe200078efcff */
[----:B------:R-:W-:Y:S06]  /*68a0*/  BRA `(.L_x_159) ;  /* 0x0000000000047947 */ /* 0x000fec0003800000 */
.L_x_157:
[----:B------:R-:W-:-:S07]  /*68b0*/  LEA R0, R11, R0, 0x17 ;  /* 0x000000000b007211 */ /* 0x000fce00078eb8ff */
.L_x_159:
[----:B------:R-:W-:Y:S05]  /*68c0*/  BSYNC.RECONVERGENT B3 ;  /* 0x0000000000037941 */ /* 0x000fea0003800200 */
.L_x_156:
[----:B------:R-:W-:Y:S05]  /*68d0*/  BRA `(.L_x_160) ;  /* 0x0000000000207947 */ /* 0x000fea0003800000 */
.L_x_155:
[----:B------:R-:W-:-:S04]  /*68e0*/  LOP3.LUT R0, R15, 0x80000000, R0, 0x48, !PT ;  /* 0x800000000f007812 */ /* 0x000fc800078e4800 */
[----:B------:R-:W-:Y:S01]  /*68f0*/  LOP3.LUT R0, R0, 0x7f800000, RZ, 0xfc, !PT ;  /* 0x7f80000000007812 */ /* 0x000fe200078efcff */
[----:B------:R-:W-:Y:S06]  /*6900*/  BRA `(.L_x_160) ;  /* 0x0000000000147947 */ /* 0x000fec0003800000 */
.L_x_154:
[----:B------:R-:W-:Y:S01]  /*6910*/  LOP3.LUT R0, R15, 0x80000000, R0, 0x48, !PT ;  /* 0x800000000f007812 */ /* 0x000fe200078e4800 */
[----:B------:R-:W-:Y:S06]  /*6920*/  BRA `(.L_x_160) ;  /* 0x00000000000c7947 */ /* 0x000fec0003800000 */
.L_x_153:
[----:B------:R-:W0:Y:S01]  /*6930*/  MUFU.RSQ R0, -QNAN ;  /* 0xffc0000000007908 */ /* 0x000e220000001400 */
[----:B------:R-:W-:Y:S05]  /*6940*/  BRA `(.L_x_160) ;  /* 0x0000000000047947 */ /* 0x000fea0003800000 */
.L_x_152:
[----:B------:R-:W-:-:S07]  /*6950*/  FADD.FTZ R0, R0, R6 ;  /* 0x0000000600007221 */ /* 0x000fce0000010000 */
.L_x_160:
[----:B------:R-:W-:Y:S05]  /*6960*/  BSYNC.RECONVERGENT B2 ;  /* 0x0000000000027941 */ /* 0x000fea0003800200 */
.L_x_150:
[----:B------:R-:W-:Y:S01]  /*6970*/  HFMA2 R9, -RZ, RZ, 0, 0 ;  /* 0x00000000ff097431 */ /* 0x000fe200000001ff */
[----:B0-----:R-:W-:-:S03]  /*6980*/  MOV R11, R0 ;  /* 0x00000000000b7202 */ /* 0x001fc60000000f00 */
[----:B------:R-:W-:Y:S05]  /*6990*/  RET.REL.NODEC R8 `(_Z18dev_householder_qrPfiii) ;  /* 0xffffff9408987950 */ /* 0x000fea0003c3ffff */
.L_x_161:
        /* <DEDUP_REMOVED lines=14> */
.L_x_163:


//--------------------- .nv.shared.reserved.0     --------------------------
	.section	.nv.shared.reserved.0,"aw",@nobits
	.weak		__nv_reservedSMEM_offset_0_alias
	.size		__nv_reservedSMEM_offset_0_alias, 0, 64
	.other		__nv_reservedSMEM_offset_0_alias,@"STO_CUDA_RESERVED_SHARED STV_DEFAULT"
__nv_reservedSMEM_offset_0_alias:
	.zero		0
	.zero		64


//--------------------- .nv.constant0._Z12dev_apply_qtPfS_iii --------------------------
	.section	.nv.constant0._Z12dev_apply_qtPfS_iii,"a",@progbits
	.sectionflags	@""
	.align	4
.nv.constant0._Z12dev_apply_qtPfS_iii:
	.zero		924


//--------------------- .nv.constant0._Z18dev_householder_qrPfiii --------------------------
	.section	.nv.constant0._Z18dev_householder_qrPfiii,"a",@progbits
	.sectionflags	@""
	.align	4
.nv.constant0._Z18dev_householder_qrPfiii:
	.zero		916


//--------------------- SYMBOLS --------------------------

	.type		.nv.reservedSmem.offset0,@object
	.size		.nv.reservedSmem.offset0,0x4
	.type		malloc,@function
	.type		free,@function
